//
// Generated by NVIDIA NVVM Compiler
//
// Compiler Build ID: CL-36424714
// Cuda compilation tools, release 13.0, V13.0.88
// Based on NVVM 20.0.0
//

.version 9.0
.target sm_100
.address_size 64

	// .globl	_Z22flash_attention_kernelPfS_S_S_S_S_iiiif
.global .align 8 .u64 d_l;
.global .align 8 .u64 d_m;
// _ZZ22flash_attention_kernelPfS_S_S_S_S_iiiifE10shared_sij has been demoted
// _ZZ22flash_attention_kernelPfS_S_S_S_S_iiiifE10shared_pij has been demoted
// _ZZ22flash_attention_kernelPfS_S_S_S_S_iiiifE10shared_mij has been demoted
// _ZZ22flash_attention_kernelPfS_S_S_S_S_iiiifE10shared_lij has been demoted
// _ZZ22flash_attention_kernelPfS_S_S_S_S_iiiifE2qi has been demoted
// _ZZ22flash_attention_kernelPfS_S_S_S_S_iiiifE2kj has been demoted
// _ZZ22flash_attention_kernelPfS_S_S_S_S_iiiifE2vj has been demoted
// _ZZ22flash_attention_kernelPfS_S_S_S_S_iiiifE2mi has been demoted
// _ZZ22flash_attention_kernelPfS_S_S_S_S_iiiifE2li has been demoted
// _ZZ22flash_attention_kernelPfS_S_S_S_S_iiiifE2oi has been demoted

.visible .entry _Z22flash_attention_kernelPfS_S_S_S_S_iiiif(
	.param .u64 .ptr .align 1 _Z22flash_attention_kernelPfS_S_S_S_S_iiiif_param_0,
	.param .u64 .ptr .align 1 _Z22flash_attention_kernelPfS_S_S_S_S_iiiif_param_1,
	.param .u64 .ptr .align 1 _Z22flash_attention_kernelPfS_S_S_S_S_iiiif_param_2,
	.param .u64 .ptr .align 1 _Z22flash_attention_kernelPfS_S_S_S_S_iiiif_param_3,
	.param .u64 .ptr .align 1 _Z22flash_attention_kernelPfS_S_S_S_S_iiiif_param_4,
	.param .u64 .ptr .align 1 _Z22flash_attention_kernelPfS_S_S_S_S_iiiif_param_5,
	.param .u32 _Z22flash_attention_kernelPfS_S_S_S_S_iiiif_param_6,
	.param .u32 _Z22flash_attention_kernelPfS_S_S_S_S_iiiif_param_7,
	.param .u32 _Z22flash_attention_kernelPfS_S_S_S_S_iiiif_param_8,
	.param .u32 _Z22flash_attention_kernelPfS_S_S_S_S_iiiif_param_9,
	.param .f32 _Z22flash_attention_kernelPfS_S_S_S_S_iiiif_param_10
)
{
	.reg .pred 	%p<97>;
	.reg .b32 	%r<461>;
	.reg .b32 	%f<490>;
	.reg .b64 	%rd<104>;
	// demoted variable
	.shared .align 4 .b8 _ZZ22flash_attention_kernelPfS_S_S_S_S_iiiifE10shared_sij[4224];
	// demoted variable
	.shared .align 4 .b8 _ZZ22flash_attention_kernelPfS_S_S_S_S_iiiifE10shared_pij[4224];
	// demoted variable
	.shared .align 4 .b8 _ZZ22flash_attention_kernelPfS_S_S_S_S_iiiifE10shared_mij[128];
	// demoted variable
	.shared .align 4 .b8 _ZZ22flash_attention_kernelPfS_S_S_S_S_iiiifE10shared_lij[128];
	// demoted variable
	.shared .align 4 .b8 _ZZ22flash_attention_kernelPfS_S_S_S_S_iiiifE2qi[8320];
	// demoted variable
	.shared .align 4 .b8 _ZZ22flash_attention_kernelPfS_S_S_S_S_iiiifE2kj[8320];
	// demoted variable
	.shared .align 4 .b8 _ZZ22flash_attention_kernelPfS_S_S_S_S_iiiifE2vj[8320];
	// demoted variable
	.shared .align 4 .b8 _ZZ22flash_attention_kernelPfS_S_S_S_S_iiiifE2mi[128];
	// demoted variable
	.shared .align 4 .b8 _ZZ22flash_attention_kernelPfS_S_S_S_S_iiiifE2li[128];
	// demoted variable
	.shared .align 4 .b8 _ZZ22flash_attention_kernelPfS_S_S_S_S_iiiifE2oi[8320];
	ld.param.u64 	%rd7, [_Z22flash_attention_kernelPfS_S_S_S_S_iiiif_param_0];
	ld.param.u64 	%rd8, [_Z22flash_attention_kernelPfS_S_S_S_S_iiiif_param_1];
	ld.param.u64 	%rd9, [_Z22flash_attention_kernelPfS_S_S_S_S_iiiif_param_2];
	ld.param.u64 	%rd10, [_Z22flash_attention_kernelPfS_S_S_S_S_iiiif_param_3];
	ld.param.u64 	%rd11, [_Z22flash_attention_kernelPfS_S_S_S_S_iiiif_param_4];
	ld.param.u64 	%rd12, [_Z22flash_attention_kernelPfS_S_S_S_S_iiiif_param_5];
	ld.param.u32 	%r151, [_Z22flash_attention_kernelPfS_S_S_S_S_iiiif_param_6];
	ld.param.u32 	%r152, [_Z22flash_attention_kernelPfS_S_S_S_S_iiiif_param_7];
	ld.param.u32 	%r153, [_Z22flash_attention_kernelPfS_S_S_S_S_iiiif_param_8];
	cvta.to.global.u64 	%rd1, %rd9;
	cvta.to.global.u64 	%rd2, %rd7;
	cvta.to.global.u64 	%rd3, %rd8;
	cvta.to.global.u64 	%rd4, %rd10;
	cvta.to.global.u64 	%rd5, %rd11;
	cvta.to.global.u64 	%rd6, %rd12;
	mov.u32 	%r1, %tid.x;
	mov.u32 	%r2, %tid.y;
	mov.u32 	%r154, %ctaid.y;
	mov.u32 	%r155, %ntid.y;
	mad.lo.s32 	%r3, %r154, %r155, %r2;
	setp.ne.s32 	%p4, %r1, 0;
	setp.lt.s32 	%p5, %r153, 1;
	or.pred  	%p6, %p4, %p5;
	@%p6 bra 	$L__BB0_13;
	mul.lo.s32 	%r4, %r153, %r3;
	mad.lo.s32 	%r5, %r2, %r153, %r2;
	add.s32 	%r157, %r153, -1;
	and.b32  	%r6, %r153, 15;
	setp.lt.u32 	%p7, %r157, 15;
	mov.b32 	%r413, 0;
	@%p7 bra 	$L__BB0_4;
	and.b32  	%r413, %r153, 2147483632;
	mov.b32 	%r411, 0;
$L__BB0_3:
	.pragma "nounroll";
	add.s32 	%r159, %r411, %r4;
	mul.wide.u32 	%rd13, %r159, 4;
	add.s64 	%rd14, %rd1, %rd13;
	ld.global.f32 	%f58, [%rd14];
	add.s32 	%r160, %r411, %r5;
	shl.b32 	%r161, %r160, 2;
	mov.u32 	%r162, _ZZ22flash_attention_kernelPfS_S_S_S_S_iiiifE2qi;
	add.s32 	%r163, %r162, %r161;
	st.shared.f32 	[%r163], %f58;
	ld.global.f32 	%f59, [%rd14+4];
	st.shared.f32 	[%r163+4], %f59;
	ld.global.f32 	%f60, [%rd14+8];
	st.shared.f32 	[%r163+8], %f60;
	ld.global.f32 	%f61, [%rd14+12];
	st.shared.f32 	[%r163+12], %f61;
	ld.global.f32 	%f62, [%rd14+16];
	st.shared.f32 	[%r163+16], %f62;
	ld.global.f32 	%f63, [%rd14+20];
	st.shared.f32 	[%r163+20], %f63;
	ld.global.f32 	%f64, [%rd14+24];
	st.shared.f32 	[%r163+24], %f64;
	ld.global.f32 	%f65, [%rd14+28];
	st.shared.f32 	[%r163+28], %f65;
	ld.global.f32 	%f66, [%rd14+32];
	st.shared.f32 	[%r163+32], %f66;
	ld.global.f32 	%f67, [%rd14+36];
	st.shared.f32 	[%r163+36], %f67;
	ld.global.f32 	%f68, [%rd14+40];
	st.shared.f32 	[%r163+40], %f68;
	ld.global.f32 	%f69, [%rd14+44];
	st.shared.f32 	[%r163+44], %f69;
	ld.global.f32 	%f70, [%rd14+48];
	st.shared.f32 	[%r163+48], %f70;
	ld.global.f32 	%f71, [%rd14+52];
	st.shared.f32 	[%r163+52], %f71;
	ld.global.f32 	%f72, [%rd14+56];
	st.shared.f32 	[%r163+56], %f72;
	ld.global.f32 	%f73, [%rd14+60];
	st.shared.f32 	[%r163+60], %f73;
	add.s32 	%r411, %r411, 16;
	setp.ne.s32 	%p8, %r411, %r413;
	@%p8 bra 	$L__BB0_3;
$L__BB0_4:
	setp.eq.s32 	%p9, %r6, 0;
	@%p9 bra 	$L__BB0_13;
	and.b32  	%r11, %r153, 7;
	setp.lt.u32 	%p10, %r6, 8;
	@%p10 bra 	$L__BB0_7;
	add.s32 	%r164, %r413, %r4;
	mul.wide.u32 	%rd15, %r164, 4;
	add.s64 	%rd16, %rd1, %rd15;
	ld.global.f32 	%f74, [%rd16];
	add.s32 	%r165, %r413, %r5;
	shl.b32 	%r166, %r165, 2;
	mov.u32 	%r167, _ZZ22flash_attention_kernelPfS_S_S_S_S_iiiifE2qi;
	add.s32 	%r168, %r167, %r166;
	st.shared.f32 	[%r168], %f74;
	cvt.u64.u32 	%rd17, %r4;
	cvt.u64.u32 	%rd18, %r413;
	add.s64 	%rd19, %rd18, %rd17;
	shl.b64 	%rd20, %rd19, 2;
	add.s64 	%rd21, %rd1, %rd20;
	ld.global.f32 	%f75, [%rd21+4];
	st.shared.f32 	[%r168+4], %f75;
	ld.global.f32 	%f76, [%rd21+8];
	st.shared.f32 	[%r168+8], %f76;
	ld.global.f32 	%f77, [%rd21+12];
	st.shared.f32 	[%r168+12], %f77;
	ld.global.f32 	%f78, [%rd21+16];
	st.shared.f32 	[%r168+16], %f78;
	ld.global.f32 	%f79, [%rd21+20];
	st.shared.f32 	[%r168+20], %f79;
	ld.global.f32 	%f80, [%rd21+24];
	st.shared.f32 	[%r168+24], %f80;
	ld.global.f32 	%f81, [%rd21+28];
	st.shared.f32 	[%r168+28], %f81;
	add.s32 	%r413, %r413, 8;
$L__BB0_7:
	setp.eq.s32 	%p11, %r11, 0;
	@%p11 bra 	$L__BB0_13;
	and.b32  	%r14, %r153, 3;
	setp.lt.u32 	%p12, %r11, 4;
	@%p12 bra 	$L__BB0_10;
	add.s32 	%r169, %r413, %r4;
	mul.wide.u32 	%rd22, %r169, 4;
	add.s64 	%rd23, %rd1, %rd22;
	ld.global.f32 	%f82, [%rd23];
	add.s32 	%r170, %r413, %r5;
	shl.b32 	%r171, %r170, 2;
	mov.u32 	%r172, _ZZ22flash_attention_kernelPfS_S_S_S_S_iiiifE2qi;
	add.s32 	%r173, %r172, %r171;
	st.shared.f32 	[%r173], %f82;
	cvt.u64.u32 	%rd24, %r4;
	cvt.u64.u32 	%rd25, %r413;
	add.s64 	%rd26, %rd25, %rd24;
	shl.b64 	%rd27, %rd26, 2;
	add.s64 	%rd28, %rd1, %rd27;
	ld.global.f32 	%f83, [%rd28+4];
	st.shared.f32 	[%r173+4], %f83;
	ld.global.f32 	%f84, [%rd28+8];
	st.shared.f32 	[%r173+8], %f84;
	ld.global.f32 	%f85, [%rd28+12];
	st.shared.f32 	[%r173+12], %f85;
	add.s32 	%r413, %r413, 4;
$L__BB0_10:
	setp.eq.s32 	%p13, %r14, 0;
	@%p13 bra 	$L__BB0_13;
	mov.b32 	%r416, 0;
	mov.u32 	%r178, _ZZ22flash_attention_kernelPfS_S_S_S_S_iiiifE2qi;
$L__BB0_12:
	.pragma "nounroll";
	add.s32 	%r175, %r413, %r4;
	mul.wide.u32 	%rd29, %r175, 4;
	add.s64 	%rd30, %rd1, %rd29;
	ld.global.f32 	%f86, [%rd30];
	add.s32 	%r176, %r413, %r5;
	shl.b32 	%r177, %r176, 2;
	add.s32 	%r179, %r178, %r177;
	st.shared.f32 	[%r179], %f86;
	add.s32 	%r413, %r413, 1;
	add.s32 	%r416, %r416, 1;
	setp.ne.s32 	%p14, %r416, %r14;
	@%p14 bra 	$L__BB0_12;
$L__BB0_13:
	setp.gt.s32 	%p15, %r153, 0;
	setp.eq.s32 	%p16, %r2, 0;
	and.pred  	%p1, %p16, %p15;
	not.pred 	%p17, %p1;
	@%p17 bra 	$L__BB0_26;
	mul.lo.s32 	%r21, %r153, %r1;
	add.s32 	%r181, %r153, -1;
	and.b32  	%r22, %r153, 15;
	setp.lt.u32 	%p18, %r181, 15;
	mov.b32 	%r419, 0;
	@%p18 bra 	$L__BB0_17;
	and.b32  	%r419, %r153, 2147483632;
	mov.b32 	%r417, 0;
$L__BB0_16:
	.pragma "nounroll";
	add.s32 	%r183, %r417, %r21;
	mul.wide.u32 	%rd31, %r183, 4;
	add.s64 	%rd32, %rd2, %rd31;
	ld.global.f32 	%f87, [%rd32];
	add.s32 	%r184, %r183, %r1;
	shl.b32 	%r185, %r184, 2;
	mov.u32 	%r186, _ZZ22flash_attention_kernelPfS_S_S_S_S_iiiifE2kj;
	add.s32 	%r187, %r186, %r185;
	st.shared.f32 	[%r187], %f87;
	ld.global.f32 	%f88, [%rd32+4];
	st.shared.f32 	[%r187+4], %f88;
	ld.global.f32 	%f89, [%rd32+8];
	st.shared.f32 	[%r187+8], %f89;
	ld.global.f32 	%f90, [%rd32+12];
	st.shared.f32 	[%r187+12], %f90;
	ld.global.f32 	%f91, [%rd32+16];
	st.shared.f32 	[%r187+16], %f91;
	ld.global.f32 	%f92, [%rd32+20];
	st.shared.f32 	[%r187+20], %f92;
	ld.global.f32 	%f93, [%rd32+24];
	st.shared.f32 	[%r187+24], %f93;
	ld.global.f32 	%f94, [%rd32+28];
	st.shared.f32 	[%r187+28], %f94;
	ld.global.f32 	%f95, [%rd32+32];
	st.shared.f32 	[%r187+32], %f95;
	ld.global.f32 	%f96, [%rd32+36];
	st.shared.f32 	[%r187+36], %f96;
	ld.global.f32 	%f97, [%rd32+40];
	st.shared.f32 	[%r187+40], %f97;
	ld.global.f32 	%f98, [%rd32+44];
	st.shared.f32 	[%r187+44], %f98;
	ld.global.f32 	%f99, [%rd32+48];
	st.shared.f32 	[%r187+48], %f99;
	ld.global.f32 	%f100, [%rd32+52];
	st.shared.f32 	[%r187+52], %f100;
	ld.global.f32 	%f101, [%rd32+56];
	st.shared.f32 	[%r187+56], %f101;
	ld.global.f32 	%f102, [%rd32+60];
	st.shared.f32 	[%r187+60], %f102;
	add.s32 	%r417, %r417, 16;
	setp.ne.s32 	%p19, %r417, %r419;
	@%p19 bra 	$L__BB0_16;
$L__BB0_17:
	setp.eq.s32 	%p20, %r22, 0;
	@%p20 bra 	$L__BB0_26;
	and.b32  	%r27, %r153, 7;
	setp.lt.u32 	%p21, %r22, 8;
	@%p21 bra 	$L__BB0_20;
	add.s32 	%r188, %r419, %r21;
	mul.wide.u32 	%rd33, %r188, 4;
	add.s64 	%rd34, %rd2, %rd33;
	ld.global.f32 	%f103, [%rd34];
	add.s32 	%r189, %r188, %r1;
	shl.b32 	%r190, %r189, 2;
	mov.u32 	%r191, _ZZ22flash_attention_kernelPfS_S_S_S_S_iiiifE2kj;
	add.s32 	%r192, %r191, %r190;
	st.shared.f32 	[%r192], %f103;
	cvt.u64.u32 	%rd35, %r21;
	cvt.u64.u32 	%rd36, %r419;
	add.s64 	%rd37, %rd36, %rd35;
	shl.b64 	%rd38, %rd37, 2;
	add.s64 	%rd39, %rd2, %rd38;
	ld.global.f32 	%f104, [%rd39+4];
	st.shared.f32 	[%r192+4], %f104;
	ld.global.f32 	%f105, [%rd39+8];
	st.shared.f32 	[%r192+8], %f105;
	ld.global.f32 	%f106, [%rd39+12];
	st.shared.f32 	[%r192+12], %f106;
	ld.global.f32 	%f107, [%rd39+16];
	st.shared.f32 	[%r192+16], %f107;
	ld.global.f32 	%f108, [%rd39+20];
	st.shared.f32 	[%r192+20], %f108;
	ld.global.f32 	%f109, [%rd39+24];
	st.shared.f32 	[%r192+24], %f109;
	ld.global.f32 	%f110, [%rd39+28];
	st.shared.f32 	[%r192+28], %f110;
	add.s32 	%r419, %r419, 8;
$L__BB0_20:
	setp.eq.s32 	%p22, %r27, 0;
	@%p22 bra 	$L__BB0_26;
	and.b32  	%r30, %r153, 3;
	setp.lt.u32 	%p23, %r27, 4;
	@%p23 bra 	$L__BB0_23;
	add.s32 	%r193, %r419, %r21;
	mul.wide.u32 	%rd40, %r193, 4;
	add.s64 	%rd41, %rd2, %rd40;
	ld.global.f32 	%f111, [%rd41];
	add.s32 	%r194, %r193, %r1;
	shl.b32 	%r195, %r194, 2;
	mov.u32 	%r196, _ZZ22flash_attention_kernelPfS_S_S_S_S_iiiifE2kj;
	add.s32 	%r197, %r196, %r195;
	st.shared.f32 	[%r197], %f111;
	cvt.u64.u32 	%rd42, %r21;
	cvt.u64.u32 	%rd43, %r419;
	add.s64 	%rd44, %rd43, %rd42;
	shl.b64 	%rd45, %rd44, 2;
	add.s64 	%rd46, %rd2, %rd45;
	ld.global.f32 	%f112, [%rd46+4];
	st.shared.f32 	[%r197+4], %f112;
	ld.global.f32 	%f113, [%rd46+8];
	st.shared.f32 	[%r197+8], %f113;
	ld.global.f32 	%f114, [%rd46+12];
	st.shared.f32 	[%r197+12], %f114;
	add.s32 	%r419, %r419, 4;
$L__BB0_23:
	setp.eq.s32 	%p24, %r30, 0;
	@%p24 bra 	$L__BB0_26;
	mov.b32 	%r422, 0;
	mov.u32 	%r202, _ZZ22flash_attention_kernelPfS_S_S_S_S_iiiifE2kj;
$L__BB0_25:
	.pragma "nounroll";
	add.s32 	%r199, %r419, %r21;
	mul.wide.u32 	%rd47, %r199, 4;
	add.s64 	%rd48, %rd2, %rd47;
	ld.global.f32 	%f115, [%rd48];
	add.s32 	%r200, %r199, %r1;
	shl.b32 	%r201, %r200, 2;
	add.s32 	%r203, %r202, %r201;
	st.shared.f32 	[%r203], %f115;
	add.s32 	%r419, %r419, 1;
	add.s32 	%r422, %r422, 1;
	setp.ne.s32 	%p25, %r422, %r30;
	@%p25 bra 	$L__BB0_25;
$L__BB0_26:
	setp.ne.s32 	%p26, %r1, 0;
	shl.b32 	%r204, %r2, 2;
	mov.u32 	%r205, _ZZ22flash_attention_kernelPfS_S_S_S_S_iiiifE2mi;
	add.s32 	%r37, %r205, %r204;
	mov.u32 	%r206, _ZZ22flash_attention_kernelPfS_S_S_S_S_iiiifE2li;
	add.s32 	%r38, %r206, %r204;
	@%p26 bra 	$L__BB0_40;
	setp.lt.s32 	%p27, %r153, 1;
	mul.wide.u32 	%rd49, %r3, 4;
	add.s64 	%rd50, %rd6, %rd49;
	ld.global.f32 	%f116, [%rd50];
	st.shared.f32 	[%r37], %f116;
	add.s64 	%rd51, %rd5, %rd49;
	ld.global.f32 	%f117, [%rd51];
	st.shared.f32 	[%r38], %f117;
	@%p27 bra 	$L__BB0_40;
	mul.lo.s32 	%r39, %r153, %r3;
	mad.lo.s32 	%r40, %r2, %r153, %r2;
	add.s32 	%r208, %r153, -1;
	and.b32  	%r41, %r153, 15;
	setp.lt.u32 	%p28, %r208, 15;
	mov.b32 	%r425, 0;
	@%p28 bra 	$L__BB0_31;
	and.b32  	%r425, %r153, 2147483632;
	mov.b32 	%r423, 0;
$L__BB0_30:
	.pragma "nounroll";
	add.s32 	%r210, %r423, %r39;
	mul.wide.u32 	%rd52, %r210, 4;
	add.s64 	%rd53, %rd4, %rd52;
	ld.global.f32 	%f118, [%rd53];
	add.s32 	%r211, %r423, %r40;
	shl.b32 	%r212, %r211, 2;
	mov.u32 	%r213, _ZZ22flash_attention_kernelPfS_S_S_S_S_iiiifE2oi;
	add.s32 	%r214, %r213, %r212;
	st.shared.f32 	[%r214], %f118;
	ld.global.f32 	%f119, [%rd53+4];
	st.shared.f32 	[%r214+4], %f119;
	ld.global.f32 	%f120, [%rd53+8];
	st.shared.f32 	[%r214+8], %f120;
	ld.global.f32 	%f121, [%rd53+12];
	st.shared.f32 	[%r214+12], %f121;
	ld.global.f32 	%f122, [%rd53+16];
	st.shared.f32 	[%r214+16], %f122;
	ld.global.f32 	%f123, [%rd53+20];
	st.shared.f32 	[%r214+20], %f123;
	ld.global.f32 	%f124, [%rd53+24];
	st.shared.f32 	[%r214+24], %f124;
	ld.global.f32 	%f125, [%rd53+28];
	st.shared.f32 	[%r214+28], %f125;
	ld.global.f32 	%f126, [%rd53+32];
	st.shared.f32 	[%r214+32], %f126;
	ld.global.f32 	%f127, [%rd53+36];
	st.shared.f32 	[%r214+36], %f127;
	ld.global.f32 	%f128, [%rd53+40];
	st.shared.f32 	[%r214+40], %f128;
	ld.global.f32 	%f129, [%rd53+44];
	st.shared.f32 	[%r214+44], %f129;
	ld.global.f32 	%f130, [%rd53+48];
	st.shared.f32 	[%r214+48], %f130;
	ld.global.f32 	%f131, [%rd53+52];
	st.shared.f32 	[%r214+52], %f131;
	ld.global.f32 	%f132, [%rd53+56];
	st.shared.f32 	[%r214+56], %f132;
	ld.global.f32 	%f133, [%rd53+60];
	st.shared.f32 	[%r214+60], %f133;
	add.s32 	%r423, %r423, 16;
	setp.ne.s32 	%p29, %r423, %r425;
	@%p29 bra 	$L__BB0_30;
$L__BB0_31:
	setp.eq.s32 	%p30, %r41, 0;
	@%p30 bra 	$L__BB0_40;
	and.b32  	%r46, %r153, 7;
	setp.lt.u32 	%p31, %r41, 8;
	@%p31 bra 	$L__BB0_34;
	add.s32 	%r215, %r425, %r39;
	mul.wide.u32 	%rd54, %r215, 4;
	add.s64 	%rd55, %rd4, %rd54;
	ld.global.f32 	%f134, [%rd55];
	add.s32 	%r216, %r425, %r40;
	shl.b32 	%r217, %r216, 2;
	mov.u32 	%r218, _ZZ22flash_attention_kernelPfS_S_S_S_S_iiiifE2oi;
	add.s32 	%r219, %r218, %r217;
	st.shared.f32 	[%r219], %f134;
	cvt.u64.u32 	%rd56, %r39;
	cvt.u64.u32 	%rd57, %r425;
	add.s64 	%rd58, %rd57, %rd56;
	shl.b64 	%rd59, %rd58, 2;
	add.s64 	%rd60, %rd4, %rd59;
	ld.global.f32 	%f135, [%rd60+4];
	st.shared.f32 	[%r219+4], %f135;
	ld.global.f32 	%f136, [%rd60+8];
	st.shared.f32 	[%r219+8], %f136;
	ld.global.f32 	%f137, [%rd60+12];
	st.shared.f32 	[%r219+12], %f137;
	ld.global.f32 	%f138, [%rd60+16];
	st.shared.f32 	[%r219+16], %f138;
	ld.global.f32 	%f139, [%rd60+20];
	st.shared.f32 	[%r219+20], %f139;
	ld.global.f32 	%f140, [%rd60+24];
	st.shared.f32 	[%r219+24], %f140;
	ld.global.f32 	%f141, [%rd60+28];
	st.shared.f32 	[%r219+28], %f141;
	add.s32 	%r425, %r425, 8;
$L__BB0_34:
	setp.eq.s32 	%p32, %r46, 0;
	@%p32 bra 	$L__BB0_40;
	and.b32  	%r49, %r153, 3;
	setp.lt.u32 	%p33, %r46, 4;
	@%p33 bra 	$L__BB0_37;
	add.s32 	%r220, %r425, %r39;
	mul.wide.u32 	%rd61, %r220, 4;
	add.s64 	%rd62, %rd4, %rd61;
	ld.global.f32 	%f142, [%rd62];
	add.s32 	%r221, %r425, %r40;
	shl.b32 	%r222, %r221, 2;
	mov.u32 	%r223, _ZZ22flash_attention_kernelPfS_S_S_S_S_iiiifE2oi;
	add.s32 	%r224, %r223, %r222;
	st.shared.f32 	[%r224], %f142;
	cvt.u64.u32 	%rd63, %r39;
	cvt.u64.u32 	%rd64, %r425;
	add.s64 	%rd65, %rd64, %rd63;
	shl.b64 	%rd66, %rd65, 2;
	add.s64 	%rd67, %rd4, %rd66;
	ld.global.f32 	%f143, [%rd67+4];
	st.shared.f32 	[%r224+4], %f143;
	ld.global.f32 	%f144, [%rd67+8];
	st.shared.f32 	[%r224+8], %f144;
	ld.global.f32 	%f145, [%rd67+12];
	st.shared.f32 	[%r224+12], %f145;
	add.s32 	%r425, %r425, 4;
$L__BB0_37:
	setp.eq.s32 	%p34, %r49, 0;
	@%p34 bra 	$L__BB0_40;
	mov.b32 	%r428, 0;
	mov.u32 	%r229, _ZZ22flash_attention_kernelPfS_S_S_S_S_iiiifE2oi;
$L__BB0_39:
	.pragma "nounroll";
	add.s32 	%r226, %r425, %r39;
	mul.wide.u32 	%rd68, %r226, 4;
	add.s64 	%rd69, %rd4, %rd68;
	ld.global.f32 	%f146, [%rd69];
	add.s32 	%r227, %r425, %r40;
	shl.b32 	%r228, %r227, 2;
	add.s32 	%r230, %r229, %r228;
	st.shared.f32 	[%r230], %f146;
	add.s32 	%r425, %r425, 1;
	add.s32 	%r428, %r428, 1;
	setp.ne.s32 	%p35, %r428, %r49;
	@%p35 bra 	$L__BB0_39;
$L__BB0_40:
	@%p17 bra 	$L__BB0_53;
	mul.lo.s32 	%r56, %r153, %r1;
	add.s32 	%r232, %r153, -1;
	and.b32  	%r57, %r153, 15;
	setp.lt.u32 	%p37, %r232, 15;
	mov.b32 	%r431, 0;
	@%p37 bra 	$L__BB0_44;
	and.b32  	%r431, %r153, 2147483632;
	mov.b32 	%r429, 0;
$L__BB0_43:
	.pragma "nounroll";
	add.s32 	%r234, %r429, %r56;
	mul.wide.u32 	%rd70, %r234, 4;
	add.s64 	%rd71, %rd3, %rd70;
	ld.global.f32 	%f147, [%rd71];
	add.s32 	%r235, %r234, %r1;
	shl.b32 	%r236, %r235, 2;
	mov.u32 	%r237, _ZZ22flash_attention_kernelPfS_S_S_S_S_iiiifE2vj;
	add.s32 	%r238, %r237, %r236;
	st.shared.f32 	[%r238], %f147;
	ld.global.f32 	%f148, [%rd71+4];
	st.shared.f32 	[%r238+4], %f148;
	ld.global.f32 	%f149, [%rd71+8];
	st.shared.f32 	[%r238+8], %f149;
	ld.global.f32 	%f150, [%rd71+12];
	st.shared.f32 	[%r238+12], %f150;
	ld.global.f32 	%f151, [%rd71+16];
	st.shared.f32 	[%r238+16], %f151;
	ld.global.f32 	%f152, [%rd71+20];
	st.shared.f32 	[%r238+20], %f152;
	ld.global.f32 	%f153, [%rd71+24];
	st.shared.f32 	[%r238+24], %f153;
	ld.global.f32 	%f154, [%rd71+28];
	st.shared.f32 	[%r238+28], %f154;
	ld.global.f32 	%f155, [%rd71+32];
	st.shared.f32 	[%r238+32], %f155;
	ld.global.f32 	%f156, [%rd71+36];
	st.shared.f32 	[%r238+36], %f156;
	ld.global.f32 	%f157, [%rd71+40];
	st.shared.f32 	[%r238+40], %f157;
	ld.global.f32 	%f158, [%rd71+44];
	st.shared.f32 	[%r238+44], %f158;
	ld.global.f32 	%f159, [%rd71+48];
	st.shared.f32 	[%r238+48], %f159;
	ld.global.f32 	%f160, [%rd71+52];
	st.shared.f32 	[%r238+52], %f160;
	ld.global.f32 	%f161, [%rd71+56];
	st.shared.f32 	[%r238+56], %f161;
	ld.global.f32 	%f162, [%rd71+60];
	st.shared.f32 	[%r238+60], %f162;
	add.s32 	%r429, %r429, 16;
	setp.ne.s32 	%p38, %r429, %r431;
	@%p38 bra 	$L__BB0_43;
$L__BB0_44:
	setp.eq.s32 	%p39, %r57, 0;
	@%p39 bra 	$L__BB0_53;
	and.b32  	%r62, %r153, 7;
	setp.lt.u32 	%p40, %r57, 8;
	@%p40 bra 	$L__BB0_47;
	add.s32 	%r239, %r431, %r56;
	mul.wide.u32 	%rd72, %r239, 4;
	add.s64 	%rd73, %rd3, %rd72;
	ld.global.f32 	%f163, [%rd73];
	add.s32 	%r240, %r239, %r1;
	shl.b32 	%r241, %r240, 2;
	mov.u32 	%r242, _ZZ22flash_attention_kernelPfS_S_S_S_S_iiiifE2vj;
	add.s32 	%r243, %r242, %r241;
	st.shared.f32 	[%r243], %f163;
	cvt.u64.u32 	%rd74, %r56;
	cvt.u64.u32 	%rd75, %r431;
	add.s64 	%rd76, %rd75, %rd74;
	shl.b64 	%rd77, %rd76, 2;
	add.s64 	%rd78, %rd3, %rd77;
	ld.global.f32 	%f164, [%rd78+4];
	st.shared.f32 	[%r243+4], %f164;
	ld.global.f32 	%f165, [%rd78+8];
	st.shared.f32 	[%r243+8], %f165;
	ld.global.f32 	%f166, [%rd78+12];
	st.shared.f32 	[%r243+12], %f166;
	ld.global.f32 	%f167, [%rd78+16];
	st.shared.f32 	[%r243+16], %f167;
	ld.global.f32 	%f168, [%rd78+20];
	st.shared.f32 	[%r243+20], %f168;
	ld.global.f32 	%f169, [%rd78+24];
	st.shared.f32 	[%r243+24], %f169;
	ld.global.f32 	%f170, [%rd78+28];
	st.shared.f32 	[%r243+28], %f170;
	add.s32 	%r431, %r431, 8;
$L__BB0_47:
	setp.eq.s32 	%p41, %r62, 0;
	@%p41 bra 	$L__BB0_53;
	and.b32  	%r65, %r153, 3;
	setp.lt.u32 	%p42, %r62, 4;
	@%p42 bra 	$L__BB0_50;
	add.s32 	%r244, %r431, %r56;
	mul.wide.u32 	%rd79, %r244, 4;
	add.s64 	%rd80, %rd3, %rd79;
	ld.global.f32 	%f171, [%rd80];
	add.s32 	%r245, %r244, %r1;
	shl.b32 	%r246, %r245, 2;
	mov.u32 	%r247, _ZZ22flash_attention_kernelPfS_S_S_S_S_iiiifE2vj;
	add.s32 	%r248, %r247, %r246;
	st.shared.f32 	[%r248], %f171;
	cvt.u64.u32 	%rd81, %r56;
	cvt.u64.u32 	%rd82, %r431;
	add.s64 	%rd83, %rd82, %rd81;
	shl.b64 	%rd84, %rd83, 2;
	add.s64 	%rd85, %rd3, %rd84;
	ld.global.f32 	%f172, [%rd85+4];
	st.shared.f32 	[%r248+4], %f172;
	ld.global.f32 	%f173, [%rd85+8];
	st.shared.f32 	[%r248+8], %f173;
	ld.global.f32 	%f174, [%rd85+12];
	st.shared.f32 	[%r248+12], %f174;
	add.s32 	%r431, %r431, 4;
$L__BB0_50:
	setp.eq.s32 	%p43, %r65, 0;
	@%p43 bra 	$L__BB0_53;
	mov.b32 	%r434, 0;
	mov.u32 	%r253, _ZZ22flash_attention_kernelPfS_S_S_S_S_iiiifE2vj;
$L__BB0_52:
	.pragma "nounroll";
	add.s32 	%r250, %r431, %r56;
	mul.wide.u32 	%rd86, %r250, 4;
	add.s64 	%rd87, %rd3, %rd86;
	ld.global.f32 	%f175, [%rd87];
	add.s32 	%r251, %r250, %r1;
	shl.b32 	%r252, %r251, 2;
	add.s32 	%r254, %r253, %r252;
	st.shared.f32 	[%r254], %f175;
	add.s32 	%r431, %r431, 1;
	add.s32 	%r434, %r434, 1;
	setp.ne.s32 	%p44, %r434, %r65;
	@%p44 bra 	$L__BB0_52;
$L__BB0_53:
	bar.sync 	0;
	setp.lt.s32 	%p45, %r2, %r151;
	setp.lt.s32 	%p46, %r1, %r152;
	and.pred  	%p2, %p45, %p46;
	mad.lo.s32 	%r72, %r2, %r152, %r2;
	add.s32 	%r73, %r72, %r1;
	shl.b32 	%r255, %r73, 2;
	mov.u32 	%r256, _ZZ22flash_attention_kernelPfS_S_S_S_S_iiiifE10shared_sij;
	add.s32 	%r74, %r256, %r255;
	not.pred 	%p47, %p2;
	@%p47 bra 	$L__BB0_67;
	setp.lt.s32 	%p48, %r153, 1;
	mov.f32 	%f463, 0f00000000;
	@%p48 bra 	$L__BB0_66;
	mad.lo.s32 	%r75, %r2, %r153, %r2;
	mad.lo.s32 	%r76, %r1, %r153, %r1;
	add.s32 	%r258, %r153, -1;
	and.b32  	%r77, %r153, 7;
	setp.lt.u32 	%p49, %r258, 7;
	mov.b32 	%r437, 0;
	mov.f32 	%f463, 0f00000000;
	@%p49 bra 	$L__BB0_58;
	and.b32  	%r437, %r153, 2147483640;
	mov.b32 	%r435, 0;
	mov.f32 	%f463, 0f00000000;
$L__BB0_57:
	.pragma "nounroll";
	add.s32 	%r260, %r435, %r75;
	shl.b32 	%r261, %r260, 2;
	mov.u32 	%r262, _ZZ22flash_attention_kernelPfS_S_S_S_S_iiiifE2qi;
	add.s32 	%r263, %r262, %r261;
	ld.shared.f32 	%f180, [%r263];
	add.s32 	%r264, %r435, %r76;
	shl.b32 	%r265, %r264, 2;
	mov.u32 	%r266, _ZZ22flash_attention_kernelPfS_S_S_S_S_iiiifE2kj;
	add.s32 	%r267, %r266, %r265;
	ld.shared.f32 	%f181, [%r267];
	fma.rn.f32 	%f182, %f180, %f181, %f463;
	ld.shared.f32 	%f183, [%r263+4];
	ld.shared.f32 	%f184, [%r267+4];
	fma.rn.f32 	%f185, %f183, %f184, %f182;
	ld.shared.f32 	%f186, [%r263+8];
	ld.shared.f32 	%f187, [%r267+8];
	fma.rn.f32 	%f188, %f186, %f187, %f185;
	ld.shared.f32 	%f189, [%r263+12];
	ld.shared.f32 	%f190, [%r267+12];
	fma.rn.f32 	%f191, %f189, %f190, %f188;
	ld.shared.f32 	%f192, [%r263+16];
	ld.shared.f32 	%f193, [%r267+16];
	fma.rn.f32 	%f194, %f192, %f193, %f191;
	ld.shared.f32 	%f195, [%r263+20];
	ld.shared.f32 	%f196, [%r267+20];
	fma.rn.f32 	%f197, %f195, %f196, %f194;
	ld.shared.f32 	%f198, [%r263+24];
	ld.shared.f32 	%f199, [%r267+24];
	fma.rn.f32 	%f200, %f198, %f199, %f197;
	ld.shared.f32 	%f201, [%r263+28];
	ld.shared.f32 	%f202, [%r267+28];
	fma.rn.f32 	%f463, %f201, %f202, %f200;
	add.s32 	%r435, %r435, 8;
	setp.ne.s32 	%p50, %r435, %r437;
	@%p50 bra 	$L__BB0_57;
$L__BB0_58:
	setp.eq.s32 	%p51, %r77, 0;
	@%p51 bra 	$L__BB0_66;
	and.b32  	%r82, %r153, 3;
	setp.lt.u32 	%p52, %r77, 4;
	@%p52 bra 	$L__BB0_61;
	add.s32 	%r268, %r437, %r75;
	shl.b32 	%r269, %r268, 2;
	mov.u32 	%r270, _ZZ22flash_attention_kernelPfS_S_S_S_S_iiiifE2qi;
	add.s32 	%r271, %r270, %r269;
	ld.shared.f32 	%f204, [%r271];
	add.s32 	%r272, %r437, %r76;
	shl.b32 	%r273, %r272, 2;
	mov.u32 	%r274, _ZZ22flash_attention_kernelPfS_S_S_S_S_iiiifE2kj;
	add.s32 	%r275, %r274, %r273;
	ld.shared.f32 	%f205, [%r275];
	fma.rn.f32 	%f206, %f204, %f205, %f463;
	ld.shared.f32 	%f207, [%r271+4];
	ld.shared.f32 	%f208, [%r275+4];
	fma.rn.f32 	%f209, %f207, %f208, %f206;
	ld.shared.f32 	%f210, [%r271+8];
	ld.shared.f32 	%f211, [%r275+8];
	fma.rn.f32 	%f212, %f210, %f211, %f209;
	ld.shared.f32 	%f213, [%r271+12];
	ld.shared.f32 	%f214, [%r275+12];
	fma.rn.f32 	%f463, %f213, %f214, %f212;
	add.s32 	%r437, %r437, 4;
$L__BB0_61:
	setp.eq.s32 	%p53, %r82, 0;
	@%p53 bra 	$L__BB0_66;
	setp.eq.s32 	%p54, %r82, 1;
	@%p54 bra 	$L__BB0_64;
	add.s32 	%r276, %r437, %r75;
	shl.b32 	%r277, %r276, 2;
	mov.u32 	%r278, _ZZ22flash_attention_kernelPfS_S_S_S_S_iiiifE2qi;
	add.s32 	%r279, %r278, %r277;
	ld.shared.f32 	%f216, [%r279];
	add.s32 	%r280, %r437, %r76;
	shl.b32 	%r281, %r280, 2;
	mov.u32 	%r282, _ZZ22flash_attention_kernelPfS_S_S_S_S_iiiifE2kj;
	add.s32 	%r283, %r282, %r281;
	ld.shared.f32 	%f217, [%r283];
	fma.rn.f32 	%f218, %f216, %f217, %f463;
	ld.shared.f32 	%f219, [%r279+4];
	ld.shared.f32 	%f220, [%r283+4];
	fma.rn.f32 	%f463, %f219, %f220, %f218;
	add.s32 	%r437, %r437, 2;
$L__BB0_64:
	and.b32  	%r284, %r153, 1;
	setp.eq.b32 	%p55, %r284, 1;
	not.pred 	%p56, %p55;
	@%p56 bra 	$L__BB0_66;
	add.s32 	%r285, %r437, %r75;
	shl.b32 	%r286, %r285, 2;
	mov.u32 	%r287, _ZZ22flash_attention_kernelPfS_S_S_S_S_iiiifE2qi;
	add.s32 	%r288, %r287, %r286;
	ld.shared.f32 	%f221, [%r288];
	add.s32 	%r289, %r437, %r76;
	shl.b32 	%r290, %r289, 2;
	mov.u32 	%r291, _ZZ22flash_attention_kernelPfS_S_S_S_S_iiiifE2kj;
	add.s32 	%r292, %r291, %r290;
	ld.shared.f32 	%f222, [%r292];
	fma.rn.f32 	%f463, %f221, %f222, %f463;
$L__BB0_66:
	ld.param.f32 	%f455, [_Z22flash_attention_kernelPfS_S_S_S_S_iiiif_param_10];
	mul.f32 	%f223, %f455, %f463;
	st.shared.f32 	[%r74], %f223;
$L__BB0_67:
	setp.lt.s32 	%p57, %r2, %r151;
	setp.eq.s32 	%p58, %r1, 0;
	bar.sync 	0;
	and.pred  	%p3, %p58, %p57;
	mov.u32 	%r294, _ZZ22flash_attention_kernelPfS_S_S_S_S_iiiifE10shared_mij;
	add.s32 	%r87, %r294, %r204;
	not.pred 	%p59, %p3;
	@%p59 bra 	$L__BB0_82;
	shl.b32 	%r295, %r72, 2;
	add.s32 	%r88, %r256, %r295;
	ld.shared.f32 	%f472, [%r88];
	st.shared.f32 	[%r87], %f472;
	setp.lt.s32 	%p60, %r152, 1;
	@%p60 bra 	$L__BB0_82;
	and.b32  	%r89, %r152, 15;
	setp.lt.u32 	%p61, %r152, 16;
	mov.b32 	%r441, 0;
	@%p61 bra 	$L__BB0_72;
	and.b32  	%r441, %r152, 2147483632;
	mov.b32 	%r439, 0;
$L__BB0_71:
	.pragma "nounroll";
	shl.b32 	%r299, %r439, 2;
	add.s32 	%r300, %r88, %r299;
	ld.shared.f32 	%f225, [%r300];
	max.f32 	%f226, %f472, %f225;
	ld.shared.f32 	%f227, [%r300+4];
	max.f32 	%f228, %f226, %f227;
	ld.shared.f32 	%f229, [%r300+8];
	max.f32 	%f230, %f228, %f229;
	ld.shared.f32 	%f231, [%r300+12];
	max.f32 	%f232, %f230, %f231;
	ld.shared.f32 	%f233, [%r300+16];
	max.f32 	%f234, %f232, %f233;
	ld.shared.f32 	%f235, [%r300+20];
	max.f32 	%f236, %f234, %f235;
	ld.shared.f32 	%f237, [%r300+24];
	max.f32 	%f238, %f236, %f237;
	ld.shared.f32 	%f239, [%r300+28];
	max.f32 	%f240, %f238, %f239;
	ld.shared.f32 	%f241, [%r300+32];
	max.f32 	%f242, %f240, %f241;
	ld.shared.f32 	%f243, [%r300+36];
	max.f32 	%f244, %f242, %f243;
	ld.shared.f32 	%f245, [%r300+40];
	max.f32 	%f246, %f244, %f245;
	ld.shared.f32 	%f247, [%r300+44];
	max.f32 	%f248, %f246, %f247;
	ld.shared.f32 	%f249, [%r300+48];
	max.f32 	%f250, %f248, %f249;
	ld.shared.f32 	%f251, [%r300+52];
	max.f32 	%f252, %f250, %f251;
	ld.shared.f32 	%f253, [%r300+56];
	max.f32 	%f254, %f252, %f253;
	ld.shared.f32 	%f255, [%r300+60];
	max.f32 	%f472, %f254, %f255;
	add.s32 	%r439, %r439, 16;
	setp.ne.s32 	%p62, %r439, %r441;
	@%p62 bra 	$L__BB0_71;
$L__BB0_72:
	setp.eq.s32 	%p63, %r89, 0;
	@%p63 bra 	$L__BB0_81;
	and.b32  	%r94, %r152, 7;
	setp.lt.u32 	%p64, %r89, 8;
	@%p64 bra 	$L__BB0_75;
	shl.b32 	%r301, %r441, 2;
	add.s32 	%r302, %r88, %r301;
	ld.shared.f32 	%f257, [%r302];
	max.f32 	%f258, %f472, %f257;
	ld.shared.f32 	%f259, [%r302+4];
	max.f32 	%f260, %f258, %f259;
	ld.shared.f32 	%f261, [%r302+8];
	max.f32 	%f262, %f260, %f261;
	ld.shared.f32 	%f263, [%r302+12];
	max.f32 	%f264, %f262, %f263;
	ld.shared.f32 	%f265, [%r302+16];
	max.f32 	%f266, %f264, %f265;
	ld.shared.f32 	%f267, [%r302+20];
	max.f32 	%f268, %f266, %f267;
	ld.shared.f32 	%f269, [%r302+24];
	max.f32 	%f270, %f268, %f269;
	ld.shared.f32 	%f271, [%r302+28];
	max.f32 	%f472, %f270, %f271;
	add.s32 	%r441, %r441, 8;
$L__BB0_75:
	setp.eq.s32 	%p65, %r94, 0;
	@%p65 bra 	$L__BB0_81;
	and.b32  	%r97, %r152, 3;
	setp.lt.u32 	%p66, %r94, 4;
	@%p66 bra 	$L__BB0_78;
	shl.b32 	%r303, %r441, 2;
	add.s32 	%r304, %r88, %r303;
	ld.shared.f32 	%f273, [%r304];
	max.f32 	%f274, %f472, %f273;
	ld.shared.f32 	%f275, [%r304+4];
	max.f32 	%f276, %f274, %f275;
	ld.shared.f32 	%f277, [%r304+8];
	max.f32 	%f278, %f276, %f277;
	ld.shared.f32 	%f279, [%r304+12];
	max.f32 	%f472, %f278, %f279;
	add.s32 	%r441, %r441, 4;
$L__BB0_78:
	setp.eq.s32 	%p67, %r97, 0;
	@%p67 bra 	$L__BB0_81;
	mov.b32 	%r444, 0;
$L__BB0_80:
	.pragma "nounroll";
	shl.b32 	%r306, %r441, 2;
	add.s32 	%r307, %r88, %r306;
	ld.shared.f32 	%f280, [%r307];
	max.f32 	%f472, %f472, %f280;
	add.s32 	%r441, %r441, 1;
	add.s32 	%r444, %r444, 1;
	setp.ne.s32 	%p68, %r444, %r97;
	@%p68 bra 	$L__BB0_80;
$L__BB0_81:
	st.shared.f32 	[%r87], %f472;
$L__BB0_82:
	bar.sync 	0;
	@%p47 bra 	$L__BB0_84;
	ld.shared.f32 	%f281, [%r74];
	ld.shared.f32 	%f282, [%r87];
	sub.f32 	%f283, %f281, %f282;
	fma.rn.f32 	%f284, %f283, 0f3BBB989D, 0f3F000000;
	cvt.sat.f32.f32 	%f285, %f284;
	mov.f32 	%f286, 0f4B400001;
	mov.f32 	%f287, 0f437C0000;
	fma.rm.f32 	%f288, %f285, %f287, %f286;
	add.f32 	%f289, %f288, 0fCB40007F;
	neg.f32 	%f290, %f289;
	fma.rn.f32 	%f291, %f283, 0f3FB8AA3B, %f290;
	fma.rn.f32 	%f292, %f283, 0f32A57060, %f291;
	mov.b32 	%r308, %f288;
	shl.b32 	%r309, %r308, 23;
	mov.b32 	%f293, %r309;
	ex2.approx.ftz.f32 	%f294, %f292;
	mul.f32 	%f295, %f294, %f293;
	mov.u32 	%r311, _ZZ22flash_attention_kernelPfS_S_S_S_S_iiiifE10shared_pij;
	add.s32 	%r312, %r311, %r255;
	st.shared.f32 	[%r312], %f295;
$L__BB0_84:
	bar.sync 	0;
	mov.u32 	%r314, _ZZ22flash_attention_kernelPfS_S_S_S_S_iiiifE10shared_lij;
	add.s32 	%r104, %r314, %r204;
	@%p59 bra 	$L__BB0_99;
	mov.b32 	%r315, 0;
	st.shared.u32 	[%r104], %r315;
	setp.lt.s32 	%p71, %r152, 1;
	@%p71 bra 	$L__BB0_99;
	and.b32  	%r105, %r152, 15;
	setp.lt.u32 	%p72, %r152, 16;
	mov.b32 	%r447, 0;
	mov.f32 	%f481, 0f00000000;
	@%p72 bra 	$L__BB0_89;
	and.b32  	%r447, %r152, 2147483632;
	mov.b32 	%r445, 0;
	mov.f32 	%f481, 0f00000000;
	mov.u32 	%r320, _ZZ22flash_attention_kernelPfS_S_S_S_S_iiiifE10shared_pij;
$L__BB0_88:
	.pragma "nounroll";
	add.s32 	%r318, %r445, %r72;
	shl.b32 	%r319, %r318, 2;
	add.s32 	%r321, %r320, %r319;
	ld.shared.f32 	%f299, [%r321];
	add.f32 	%f300, %f299, %f481;
	ld.shared.f32 	%f301, [%r321+4];
	add.f32 	%f302, %f301, %f300;
	ld.shared.f32 	%f303, [%r321+8];
	add.f32 	%f304, %f303, %f302;
	ld.shared.f32 	%f305, [%r321+12];
	add.f32 	%f306, %f305, %f304;
	ld.shared.f32 	%f307, [%r321+16];
	add.f32 	%f308, %f307, %f306;
	ld.shared.f32 	%f309, [%r321+20];
	add.f32 	%f310, %f309, %f308;
	ld.shared.f32 	%f311, [%r321+24];
	add.f32 	%f312, %f311, %f310;
	ld.shared.f32 	%f313, [%r321+28];
	add.f32 	%f314, %f313, %f312;
	ld.shared.f32 	%f315, [%r321+32];
	add.f32 	%f316, %f315, %f314;
	ld.shared.f32 	%f317, [%r321+36];
	add.f32 	%f318, %f317, %f316;
	ld.shared.f32 	%f319, [%r321+40];
	add.f32 	%f320, %f319, %f318;
	ld.shared.f32 	%f321, [%r321+44];
	add.f32 	%f322, %f321, %f320;
	ld.shared.f32 	%f323, [%r321+48];
	add.f32 	%f324, %f323, %f322;
	ld.shared.f32 	%f325, [%r321+52];
	add.f32 	%f326, %f325, %f324;
	ld.shared.f32 	%f327, [%r321+56];
	add.f32 	%f328, %f327, %f326;
	ld.shared.f32 	%f329, [%r321+60];
	add.f32 	%f481, %f329, %f328;
	add.s32 	%r445, %r445, 16;
	setp.ne.s32 	%p73, %r445, %r447;
	@%p73 bra 	$L__BB0_88;
$L__BB0_89:
	setp.eq.s32 	%p74, %r105, 0;
	@%p74 bra 	$L__BB0_98;
	and.b32  	%r110, %r152, 7;
	setp.lt.u32 	%p75, %r105, 8;
	@%p75 bra 	$L__BB0_92;
	add.s32 	%r322, %r447, %r72;
	shl.b32 	%r323, %r322, 2;
	mov.u32 	%r324, _ZZ22flash_attention_kernelPfS_S_S_S_S_iiiifE10shared_pij;
	add.s32 	%r325, %r324, %r323;
	ld.shared.f32 	%f331, [%r325];
	add.f32 	%f332, %f331, %f481;
	ld.shared.f32 	%f333, [%r325+4];
	add.f32 	%f334, %f333, %f332;
	ld.shared.f32 	%f335, [%r325+8];
	add.f32 	%f336, %f335, %f334;
	ld.shared.f32 	%f337, [%r325+12];
	add.f32 	%f338, %f337, %f336;
	ld.shared.f32 	%f339, [%r325+16];
	add.f32 	%f340, %f339, %f338;
	ld.shared.f32 	%f341, [%r325+20];
	add.f32 	%f342, %f341, %f340;
	ld.shared.f32 	%f343, [%r325+24];
	add.f32 	%f344, %f343, %f342;
	ld.shared.f32 	%f345, [%r325+28];
	add.f32 	%f481, %f345, %f344;
	add.s32 	%r447, %r447, 8;
$L__BB0_92:
	setp.eq.s32 	%p76, %r110, 0;
	@%p76 bra 	$L__BB0_98;
	and.b32  	%r113, %r152, 3;
	setp.lt.u32 	%p77, %r110, 4;
	@%p77 bra 	$L__BB0_95;
	add.s32 	%r326, %r447, %r72;
	shl.b32 	%r327, %r326, 2;
	mov.u32 	%r328, _ZZ22flash_attention_kernelPfS_S_S_S_S_iiiifE10shared_pij;
	add.s32 	%r329, %r328, %r327;
	ld.shared.f32 	%f347, [%r329];
	add.f32 	%f348, %f347, %f481;
	ld.shared.f32 	%f349, [%r329+4];
	add.f32 	%f350, %f349, %f348;
	ld.shared.f32 	%f351, [%r329+8];
	add.f32 	%f352, %f351, %f350;
	ld.shared.f32 	%f353, [%r329+12];
	add.f32 	%f481, %f353, %f352;
	add.s32 	%r447, %r447, 4;
$L__BB0_95:
	setp.eq.s32 	%p78, %r113, 0;
	@%p78 bra 	$L__BB0_98;
	mov.b32 	%r450, 0;
	mov.u32 	%r333, _ZZ22flash_attention_kernelPfS_S_S_S_S_iiiifE10shared_pij;
$L__BB0_97:
	.pragma "nounroll";
	add.s32 	%r331, %r447, %r72;
	shl.b32 	%r332, %r331, 2;
	add.s32 	%r334, %r333, %r332;
	ld.shared.f32 	%f354, [%r334];
	add.f32 	%f481, %f354, %f481;
	add.s32 	%r447, %r447, 1;
	add.s32 	%r450, %r450, 1;
	setp.ne.s32 	%p79, %r450, %r113;
	@%p79 bra 	$L__BB0_97;
$L__BB0_98:
	st.shared.f32 	[%r104], %f481;
$L__BB0_99:
	bar.sync 	0;
	@%p59 bra 	$L__BB0_124;
	setp.lt.s32 	%p81, %r153, 1;
	ld.shared.f32 	%f355, [%r37];
	ld.shared.f32 	%f356, [%r87];
	max.f32 	%f40, %f355, %f356;
	sub.f32 	%f357, %f355, %f40;
	fma.rn.f32 	%f358, %f357, 0f3BBB989D, 0f3F000000;
	cvt.sat.f32.f32 	%f359, %f358;
	mov.f32 	%f360, 0f4B400001;
	mov.f32 	%f361, 0f437C0000;
	fma.rm.f32 	%f362, %f359, %f361, %f360;
	add.f32 	%f363, %f362, 0fCB40007F;
	neg.f32 	%f364, %f363;
	fma.rn.f32 	%f365, %f357, 0f3FB8AA3B, %f364;
	fma.rn.f32 	%f366, %f357, 0f32A57060, %f365;
	mov.b32 	%r335, %f362;
	shl.b32 	%r336, %r335, 23;
	mov.b32 	%f367, %r336;
	ex2.approx.ftz.f32 	%f368, %f366;
	mul.f32 	%f369, %f368, %f367;
	ld.shared.f32 	%f370, [%r38];
	mul.f32 	%f41, %f370, %f369;
	sub.f32 	%f371, %f356, %f40;
	fma.rn.f32 	%f372, %f371, 0f3BBB989D, 0f3F000000;
	cvt.sat.f32.f32 	%f373, %f372;
	fma.rm.f32 	%f374, %f373, %f361, %f360;
	add.f32 	%f375, %f374, 0fCB40007F;
	neg.f32 	%f376, %f375;
	fma.rn.f32 	%f377, %f371, 0f3FB8AA3B, %f376;
	fma.rn.f32 	%f378, %f371, 0f32A57060, %f377;
	mov.b32 	%r337, %f374;
	shl.b32 	%r338, %r337, 23;
	mov.b32 	%f379, %r338;
	ex2.approx.ftz.f32 	%f380, %f378;
	mul.f32 	%f42, %f380, %f379;
	ld.shared.f32 	%f381, [%r104];
	fma.rn.f32 	%f43, %f381, %f42, %f41;
	@%p81 bra 	$L__BB0_123;
	setp.lt.s32 	%p82, %r152, 1;
	add.s32 	%r120, %r153, 1;
	mad.lo.s32 	%r121, %r2, %r153, %r2;
	mul.lo.s32 	%r122, %r153, %r3;
	@%p82 bra 	$L__BB0_115;
	and.b32  	%r123, %r152, 7;
	and.b32  	%r124, %r152, 2147483640;
	and.b32  	%r125, %r152, 1;
	neg.s32 	%r126, %r124;
	shl.b32 	%r359, %r153, 5;
	add.s32 	%r127, %r359, 32;
	shl.b32 	%r360, %r153, 2;
	add.s32 	%r128, %r360, 4;
	mov.b32 	%r451, 0;
$L__BB0_103:
	setp.lt.u32 	%p89, %r152, 8;
	mov.f32 	%f489, 0f00000000;
	mov.b32 	%r456, 0;
	@%p89 bra 	$L__BB0_106;
	shl.b32 	%r362, %r72, 2;
	mov.u32 	%r363, _ZZ22flash_attention_kernelPfS_S_S_S_S_iiiifE10shared_pij;
	add.s32 	%r364, %r362, %r363;
	add.s32 	%r452, %r364, 16;
	shl.b32 	%r365, %r451, 2;
	mov.u32 	%r366, _ZZ22flash_attention_kernelPfS_S_S_S_S_iiiifE2vj;
	add.s32 	%r453, %r366, %r365;
	mov.f32 	%f489, 0f00000000;
	mov.u32 	%r454, %r126;
$L__BB0_105:
	.pragma "nounroll";
	ld.shared.f32 	%f408, [%r452+-16];
	ld.shared.f32 	%f409, [%r453];
	fma.rn.f32 	%f410, %f408, %f409, %f489;
	ld.shared.f32 	%f411, [%r452+-12];
	add.s32 	%r367, %r453, %r128;
	ld.shared.f32 	%f412, [%r367];
	fma.rn.f32 	%f413, %f411, %f412, %f410;
	ld.shared.f32 	%f414, [%r452+-8];
	add.s32 	%r368, %r367, %r128;
	ld.shared.f32 	%f415, [%r368];
	fma.rn.f32 	%f416, %f414, %f415, %f413;
	ld.shared.f32 	%f417, [%r452+-4];
	add.s32 	%r369, %r368, %r128;
	ld.shared.f32 	%f418, [%r369];
	fma.rn.f32 	%f419, %f417, %f418, %f416;
	ld.shared.f32 	%f420, [%r452];
	add.s32 	%r370, %r369, %r128;
	ld.shared.f32 	%f421, [%r370];
	fma.rn.f32 	%f422, %f420, %f421, %f419;
	ld.shared.f32 	%f423, [%r452+4];
	add.s32 	%r371, %r370, %r128;
	ld.shared.f32 	%f424, [%r371];
	fma.rn.f32 	%f425, %f423, %f424, %f422;
	ld.shared.f32 	%f426, [%r452+8];
	add.s32 	%r372, %r371, %r128;
	ld.shared.f32 	%f427, [%r372];
	fma.rn.f32 	%f428, %f426, %f427, %f425;
	ld.shared.f32 	%f429, [%r452+12];
	add.s32 	%r373, %r372, %r128;
	ld.shared.f32 	%f430, [%r373];
	fma.rn.f32 	%f489, %f429, %f430, %f428;
	add.s32 	%r454, %r454, 8;
	add.s32 	%r453, %r453, %r127;
	add.s32 	%r452, %r452, 32;
	setp.ne.s32 	%p90, %r454, 0;
	mov.u32 	%r456, %r124;
	@%p90 bra 	$L__BB0_105;
$L__BB0_106:
	setp.eq.s32 	%p91, %r123, 0;
	@%p91 bra 	$L__BB0_114;
	add.s32 	%r374, %r123, -1;
	setp.lt.u32 	%p92, %r374, 3;
	@%p92 bra 	$L__BB0_109;
	add.s32 	%r375, %r456, %r72;
	shl.b32 	%r376, %r375, 2;
	mov.u32 	%r377, _ZZ22flash_attention_kernelPfS_S_S_S_S_iiiifE10shared_pij;
	add.s32 	%r378, %r377, %r376;
	ld.shared.f32 	%f432, [%r378];
	mad.lo.s32 	%r379, %r456, %r120, %r451;
	shl.b32 	%r380, %r379, 2;
	mov.u32 	%r381, _ZZ22flash_attention_kernelPfS_S_S_S_S_iiiifE2vj;
	add.s32 	%r382, %r381, %r380;
	ld.shared.f32 	%f433, [%r382];
	fma.rn.f32 	%f434, %f432, %f433, %f489;
	ld.shared.f32 	%f435, [%r378+4];
	shl.b32 	%r383, %r120, 2;
	add.s32 	%r384, %r382, %r383;
	ld.shared.f32 	%f436, [%r384];
	fma.rn.f32 	%f437, %f435, %f436, %f434;
	ld.shared.f32 	%f438, [%r378+8];
	add.s32 	%r385, %r384, %r383;
	ld.shared.f32 	%f439, [%r385];
	fma.rn.f32 	%f440, %f438, %f439, %f437;
	ld.shared.f32 	%f441, [%r378+12];
	add.s32 	%r386, %r385, %r383;
	ld.shared.f32 	%f442, [%r386];
	fma.rn.f32 	%f489, %f441, %f442, %f440;
	add.s32 	%r456, %r456, 4;
$L__BB0_109:
	and.b32  	%r387, %r152, 3;
	setp.eq.s32 	%p93, %r387, 0;
	@%p93 bra 	$L__BB0_114;
	setp.eq.s32 	%p94, %r387, 1;
	@%p94 bra 	$L__BB0_112;
	add.s32 	%r388, %r456, %r72;
	shl.b32 	%r389, %r388, 2;
	mov.u32 	%r390, _ZZ22flash_attention_kernelPfS_S_S_S_S_iiiifE10shared_pij;
	add.s32 	%r391, %r390, %r389;
	ld.shared.f32 	%f444, [%r391];
	mad.lo.s32 	%r392, %r456, %r120, %r451;
	shl.b32 	%r393, %r392, 2;
	mov.u32 	%r394, _ZZ22flash_attention_kernelPfS_S_S_S_S_iiiifE2vj;
	add.s32 	%r395, %r394, %r393;
	ld.shared.f32 	%f445, [%r395];
	fma.rn.f32 	%f446, %f444, %f445, %f489;
	ld.shared.f32 	%f447, [%r391+4];
	shl.b32 	%r396, %r120, 2;
	add.s32 	%r397, %r395, %r396;
	ld.shared.f32 	%f448, [%r397];
	fma.rn.f32 	%f489, %f447, %f448, %f446;
	add.s32 	%r456, %r456, 2;
$L__BB0_112:
	setp.eq.s32 	%p95, %r125, 0;
	@%p95 bra 	$L__BB0_114;
	add.s32 	%r398, %r456, %r72;
	shl.b32 	%r399, %r398, 2;
	mov.u32 	%r400, _ZZ22flash_attention_kernelPfS_S_S_S_S_iiiifE10shared_pij;
	add.s32 	%r401, %r400, %r399;
	ld.shared.f32 	%f449, [%r401];
	mad.lo.s32 	%r402, %r456, %r120, %r451;
	shl.b32 	%r403, %r402, 2;
	mov.u32 	%r404, _ZZ22flash_attention_kernelPfS_S_S_S_S_iiiifE2vj;
	add.s32 	%r405, %r404, %r403;
	ld.shared.f32 	%f450, [%r405];
	fma.rn.f32 	%f489, %f449, %f450, %f489;
$L__BB0_114:
	add.s32 	%r406, %r451, %r121;
	shl.b32 	%r407, %r406, 2;
	mov.u32 	%r408, _ZZ22flash_attention_kernelPfS_S_S_S_S_iiiifE2oi;
	add.s32 	%r409, %r408, %r407;
	ld.shared.f32 	%f451, [%r409];
	mul.f32 	%f452, %f489, %f42;
	fma.rn.f32 	%f453, %f451, %f41, %f452;
	div.rn.f32 	%f454, %f453, %f43;
	add.s32 	%r410, %r451, %r122;
	mul.wide.u32 	%rd99, %r410, 4;
	add.s64 	%rd100, %rd4, %rd99;
	st.global.f32 	[%rd100], %f454;
	add.s32 	%r451, %r451, 1;
	setp.eq.s32 	%p96, %r451, %r153;
	@%p96 bra 	$L__BB0_123;
	bra.uni 	$L__BB0_103;
$L__BB0_115:
	add.s32 	%r340, %r153, -1;
	and.b32  	%r144, %r153, 3;
	setp.lt.u32 	%p83, %r340, 3;
	mov.b32 	%r460, 0;
	@%p83 bra 	$L__BB0_118;
	and.b32  	%r460, %r153, 2147483644;
	mul.f32 	%f56, %f42, 0f00000000;
	mov.b32 	%r458, 0;
	mov.u32 	%r344, _ZZ22flash_attention_kernelPfS_S_S_S_S_iiiifE2oi;
$L__BB0_117:
	.pragma "nounroll";
	add.s32 	%r342, %r458, %r121;
	shl.b32 	%r343, %r342, 2;
	add.s32 	%r345, %r344, %r343;
	ld.shared.f32 	%f382, [%r345];
	fma.rn.f32 	%f383, %f382, %f41, %f56;
	div.rn.f32 	%f384, %f383, %f43;
	add.s32 	%r346, %r458, %r122;
	mul.wide.u32 	%rd88, %r346, 4;
	add.s64 	%rd89, %rd4, %rd88;
	st.global.f32 	[%rd89], %f384;
	ld.shared.f32 	%f385, [%r345+4];
	fma.rn.f32 	%f386, %f385, %f41, %f56;
	div.rn.f32 	%f387, %f386, %f43;
	st.global.f32 	[%rd89+4], %f387;
	ld.shared.f32 	%f388, [%r345+8];
	fma.rn.f32 	%f389, %f388, %f41, %f56;
	div.rn.f32 	%f390, %f389, %f43;
	st.global.f32 	[%rd89+8], %f390;
	ld.shared.f32 	%f391, [%r345+12];
	fma.rn.f32 	%f392, %f391, %f41, %f56;
	div.rn.f32 	%f393, %f392, %f43;
	st.global.f32 	[%rd89+12], %f393;
	add.s32 	%r458, %r458, 4;
	setp.ne.s32 	%p84, %r458, %r460;
	@%p84 bra 	$L__BB0_117;
$L__BB0_118:
	setp.eq.s32 	%p85, %r144, 0;
	@%p85 bra 	$L__BB0_123;
	setp.eq.s32 	%p86, %r144, 1;
	@%p86 bra 	$L__BB0_121;
	add.s32 	%r347, %r460, %r121;
	shl.b32 	%r348, %r347, 2;
	mov.u32 	%r349, _ZZ22flash_attention_kernelPfS_S_S_S_S_iiiifE2oi;
	add.s32 	%r350, %r349, %r348;
	ld.shared.f32 	%f394, [%r350];
	mul.f32 	%f395, %f42, 0f00000000;
	fma.rn.f32 	%f396, %f394, %f41, %f395;
	div.rn.f32 	%f397, %f396, %f43;
	add.s32 	%r351, %r460, %r122;
	mul.wide.u32 	%rd90, %r351, 4;
	add.s64 	%rd91, %rd4, %rd90;
	st.global.f32 	[%rd91], %f397;
	ld.shared.f32 	%f398, [%r350+4];
	fma.rn.f32 	%f399, %f398, %f41, %f395;
	div.rn.f32 	%f400, %f399, %f43;
	cvt.u64.u32 	%rd92, %r122;
	cvt.u64.u32 	%rd93, %r460;
	add.s64 	%rd94, %rd93, %rd92;
	shl.b64 	%rd95, %rd94, 2;
	add.s64 	%rd96, %rd4, %rd95;
	st.global.f32 	[%rd96+4], %f400;
	add.s32 	%r460, %r460, 2;
$L__BB0_121:
	and.b32  	%r352, %r153, 1;
	setp.eq.b32 	%p87, %r352, 1;
	not.pred 	%p88, %p87;
	@%p88 bra 	$L__BB0_123;
	add.s32 	%r353, %r460, %r121;
	shl.b32 	%r354, %r353, 2;
	mov.u32 	%r355, _ZZ22flash_attention_kernelPfS_S_S_S_S_iiiifE2oi;
	add.s32 	%r356, %r355, %r354;
	ld.shared.f32 	%f401, [%r356];
	mul.f32 	%f402, %f42, 0f00000000;
	fma.rn.f32 	%f403, %f401, %f41, %f402;
	div.rn.f32 	%f404, %f403, %f43;
	add.s32 	%r357, %r460, %r122;
	mul.wide.u32 	%rd97, %r357, 4;
	add.s64 	%rd98, %rd4, %rd97;
	st.global.f32 	[%rd98], %f404;
$L__BB0_123:
	mul.wide.u32 	%rd101, %r3, 4;
	add.s64 	%rd102, %rd6, %rd101;
	st.global.f32 	[%rd102], %f40;
	add.s64 	%rd103, %rd5, %rd101;
	st.global.f32 	[%rd103], %f43;
$L__BB0_124:
	bar.sync 	0;
	ret;

}


// ===== COMPILED SASS (sm_100) =====

	.target	sm_100

	.elftype	@"ET_EXEC"


//--------------------- .note.nv.tkinfo           --------------------------
	.section	.note.nv.tkinfo,"",@"SHT_NOTE"
	.sectionflags	@"SHF_NOTE_NV_TKINFO"
	.tkinfo
        /*0018*/ 	.word	0x00000002
        /*0030*/ 	.string	""
        /*0030*/ 	.string	"ptxas"
        /*0030*/ 	.string	"Cuda compilation tools, release 13.0, V13.0.88"
        /*0030*/ 	.string	"Build cuda_13.0.r13.0/compiler.36424714_0"
        /*0030*/ 	.string	"-arch sm_100 -m 64 "



//--------------------- .note.nv.cuinfo           --------------------------
	.section	.note.nv.cuinfo,"",@"SHT_NOTE"
	.sectionflags	@"SHF_NOTE_NV_CUINFO"
        /*0018*/ 	.short	0x0002
        /*001a*/ 	.short	0x0064
        /*001c*/ 	.short	0x0082
	.zero		2


//--------------------- .nv.info                  --------------------------
	.section	.nv.info,"",@"SHT_CUDA_INFO"
	.align	4


	//----- nvinfo : EIATTR_REGCOUNT
	.align		4
        /*0000*/ 	.byte	0x04, 0x2f
        /*0002*/ 	.short	(.L_3 - .L_2)
	.align		4
.L_2:
        /*0004*/ 	.word	index@(_Z22flash_attention_kernelPfS_S_S_S_S_iiiif)
        /*0008*/ 	.word	0x00000020


	//----- nvinfo : EIATTR_FRAME_SIZE
	.align		4
.L_3:
        /*000c*/ 	.byte	0x04, 0x11
        /*000e*/ 	.short	(.L_5 - .L_4)
	.align		4
.L_4:
        /*0010*/ 	.word	index@($__internal_0_$__cuda_sm3x_div_rn_noftz_f32_slowpath)
        /*0014*/ 	.word	0x00000000


	//----- nvinfo : EIATTR_FRAME_SIZE
	.align		4
.L_5:
        /*0018*/ 	.byte	0x04, 0x11
        /*001a*/ 	.short	(.L_7 - .L_6)
	.align		4
.L_6:
        /*001c*/ 	.word	index@(_Z22flash_attention_kernelPfS_S_S_S_S_iiiif)
        /*0020*/ 	.word	0x00000000


	//----- nvinfo : EIATTR_MIN_STACK_SIZE
	.align		4
.L_7:
        /*0024*/ 	.byte	0x04, 0x12
        /*0026*/ 	.short	(.L_9 - .L_8)
	.align		4
.L_8:
        /*0028*/ 	.word	index@(_Z22flash_attention_kernelPfS_S_S_S_S_iiiif)
        /*002c*/ 	.word	0x00000000
.L_9:


//--------------------- .nv.compat                --------------------------
	.section	.nv.compat,"",@"SHT_CUDA_COMPAT_INFO"
	.align	4
        /*0000*/ 	.byte	0x02, 0x09, 0x00, 0x00, 0x02, 0x02, 0x01, 0x00, 0x02, 0x05, 0x05, 0x00, 0x03, 0x07, 0x01, 0x01
        /*0010*/ 	.byte	0x02, 0x03, 0x00, 0x00, 0x02, 0x06, 0x01, 0x00, 0x04, 0x0b, 0x08, 0x00, 0x01, 0x00, 0x00, 0x00
        /*0020*/ 	.byte	0x00, 0x00, 0x00, 0x00


//--------------------- .nv.info._Z22flash_attention_kernelPfS_S_S_S_S_iiiif --------------------------
	.section	.nv.info._Z22flash_attention_kernelPfS_S_S_S_S_iiiif,"",@"SHT_CUDA_INFO"
	.sectionflags	@""
	.align	4


	//----- nvinfo : EIATTR_CUDA_API_VERSION
	.align		4
        /*0000*/ 	.byte	0x04, 0x37
        /*0002*/ 	.short	(.L_11 - .L_10)
.L_10:
        /*0004*/ 	.word	0x00000082


	//----- nvinfo : EIATTR_KPARAM_INFO
	.align		4
.L_11:
        /*0008*/ 	.byte	0x04, 0x17
        /*000a*/ 	.short	(.L_13 - .L_12)
.L_12:
        /*000c*/ 	.word	0x00000000
        /*0010*/ 	.short	0x000a
        /*0012*/ 	.short	0x0040
        /*0014*/ 	.byte	0x00, 0xf0, 0x11, 0x00


	//----- nvinfo : EIATTR_KPARAM_INFO
	.align		4
.L_13:
        /*0018*/ 	.byte	0x04, 0x17
        /*001a*/ 	.short	(.L_15 - .L_14)
.L_14:
        /*001c*/ 	.word	0x00000000
        /*0020*/ 	.short	0x0009
        /*0022*/ 	.short	0x003c
        /*0024*/ 	.byte	0x00, 0xf0, 0x11, 0x00


	//----- nvinfo : EIATTR_KPARAM_INFO
	.align		4
.L_15:
        /*0028*/ 	.byte	0x04, 0x17
        /*002a*/ 	.short	(.L_17 - .L_16)
.L_16:
        /*002c*/ 	.word	0x00000000
        /*0030*/ 	.short	0x0008
        /*0032*/ 	.short	0x0038
        /*0034*/ 	.byte	0x00, 0xf0, 0x11, 0x00


	//----- nvinfo : EIATTR_KPARAM_INFO
	.align		4
.L_17:
        /*0038*/ 	.byte	0x04, 0x17
        /*003a*/ 	.short	(.L_19 - .L_18)
.L_18:
        /*003c*/ 	.word	0x00000000
        /*0040*/ 	.short	0x0007
        /*0042*/ 	.short	0x0034
        /*0044*/ 	.byte	0x00, 0xf0, 0x11, 0x00


	//----- nvinfo : EIATTR_KPARAM_INFO
	.align		4
.L_19:
        /*0048*/ 	.byte	0x04, 0x17
        /*004a*/ 	.short	(.L_21 - .L_20)
.L_20:
        /*004c*/ 	.word	0x00000000
        /*0050*/ 	.short	0x0006
        /*0052*/ 	.short	0x0030
        /*0054*/ 	.byte	0x00, 0xf0, 0x11, 0x00


	//----- nvinfo : EIATTR_KPARAM_INFO
	.align		4
.L_21:
        /*0058*/ 	.byte	0x04, 0x17
        /*005a*/ 	.short	(.L_23 - .L_22)
.L_22:
        /*005c*/ 	.word	0x00000000
        /*0060*/ 	.short	0x0005
        /*0062*/ 	.short	0x0028
        /*0064*/ 	.byte	0x00, 0xf5, 0x21, 0x00


	//----- nvinfo : EIATTR_KPARAM_INFO
	.align		4
.L_23:
        /*0068*/ 	.byte	0x04, 0x17
        /*006a*/ 	.short	(.L_25 - .L_24)
.L_24:
        /*006c*/ 	.word	0x00000000
        /*0070*/ 	.short	0x0004
        /*0072*/ 	.short	0x0020
        /*0074*/ 	.byte	0x00, 0xf5, 0x21, 0x00


	//----- nvinfo : EIATTR_KPARAM_INFO
	.align		4
.L_25:
        /*0078*/ 	.byte	0x04, 0x17
        /*007a*/ 	.short	(.L_27 - .L_26)
.L_26:
        /*007c*/ 	.word	0x00000000
        /*0080*/ 	.short	0x0003
        /*0082*/ 	.short	0x0018
        /*0084*/ 	.byte	0x00, 0xf5, 0x21, 0x00


	//----- nvinfo : EIATTR_KPARAM_INFO
	.align		4
.L_27:
        /*0088*/ 	.byte	0x04, 0x17
        /*008a*/ 	.short	(.L_29 - .L_28)
.L_28:
        /*008c*/ 	.word	0x00000000
        /*0090*/ 	.short	0x0002
        /*0092*/ 	.short	0x0010
        /*0094*/ 	.byte	0x00, 0xf5, 0x21, 0x00


	//----- nvinfo : EIATTR_KPARAM_INFO
	.align		4
.L_29:
        /*0098*/ 	.byte	0x04, 0x17
        /*009a*/ 	.short	(.L_31 - .L_30)
.L_30:
        /*009c*/ 	.word	0x00000000
        /*00a0*/ 	.short	0x0001
        /*00a2*/ 	.short	0x0008
        /*00a4*/ 	.byte	0x00, 0xf5, 0x21, 0x00


	//----- nvinfo : EIATTR_KPARAM_INFO
	.align		4
.L_31:
        /*00a8*/ 	.byte	0x04, 0x17
        /*00aa*/ 	.short	(.L_33 - .L_32)
.L_32:
        /*00ac*/ 	.word	0x00000000
        /*00b0*/ 	.short	0x0000
        /*00b2*/ 	.short	0x0000
        /*00b4*/ 	.byte	0x00, 0xf5, 0x21, 0x00


	//----- nvinfo : EIATTR_SPARSE_MMA_MASK
	.align		4
.L_33:
        /*00b8*/ 	.byte	0x03, 0x50
        /*00ba*/ 	.short	0x0000


	//----- nvinfo : EIATTR_MAXREG_COUNT
	.align		4
        /*00bc*/ 	.byte	0x03, 0x1b
        /*00be*/ 	.short	0x00ff


	//----- nvinfo : EIATTR_NUM_BARRIERS
	.align		4
        /*00c0*/ 	.byte	0x02, 0x4c
        /*00c2*/ 	.byte	0x01
	.zero		1


	//----- nvinfo : EIATTR_MERCURY_ISA_VERSION
	.align		4
        /*00c4*/ 	.byte	0x03, 0x5f
        /*00c6*/ 	.short	0x0101


	//----- nvinfo : EIATTR_VRC_CTA_INIT_COUNT
	.align		4
        /*00c8*/ 	.byte	0x02, 0x4a
	.zero		1
	.zero		1


	//----- nvinfo : EIATTR_EXIT_INSTR_OFFSETS
	.align		4
        /*00cc*/ 	.byte	0x04, 0x1c
        /*00ce*/ 	.short	(.L_35 - .L_34)


	//   ....[0]....
.L_34:
        /*00d0*/ 	.word	0x00004fc0


	//----- nvinfo : EIATTR_CRS_STACK_SIZE
	.align		4
.L_35:
        /*00d4*/ 	.byte	0x04, 0x1e
        /*00d6*/ 	.short	(.L_37 - .L_36)
.L_36:
        /*00d8*/ 	.word	0x00000000


	//----- nvinfo : EIATTR_CBANK_PARAM_SIZE
	.align		4
.L_37:
        /*00dc*/ 	.byte	0x03, 0x19
        /*00de*/ 	.short	0x0044


	//----- nvinfo : EIATTR_PARAM_CBANK
	.align		4
        /*00e0*/ 	.byte	0x04, 0x0a
        /*00e2*/ 	.short	(.L_39 - .L_38)
	.align		4
.L_38:
        /*00e4*/ 	.word	index@(.nv.constant0._Z22flash_attention_kernelPfS_S_S_S_S_iiiif)
        /*00e8*/ 	.short	0x0380
        /*00ea*/ 	.short	0x0044


	//----- nvinfo : EIATTR_SW_WAR
	.align		4
.L_39:
        /*00ec*/ 	.byte	0x04, 0x36
        /*00ee*/ 	.short	(.L_41 - .L_40)
.L_40:
        /*00f0*/ 	.word	0x00000008
.L_41:


//--------------------- .nv.callgraph             --------------------------
	.section	.nv.callgraph,"",@"SHT_CUDA_CALLGRAPH"
	.align	4
	.sectionentsize	8
	.align		4
        /*0000*/ 	.word	0x00000000
	.align		4
        /*0004*/ 	.word	0xffffffff
	.align		4
        /*0008*/ 	.word	0x00000000
	.align		4
        /*000c*/ 	.word	0xfffffffe
	.align		4
        /*0010*/ 	.word	0x00000000
	.align		4
        /*0014*/ 	.word	0xfffffffd
	.align		4
        /*0018*/ 	.word	0x00000000
	.align		4
        /*001c*/ 	.word	0xfffffffc


//--------------------- .nv.constant4             --------------------------
	.section	.nv.constant4,"a",@progbits
	.align	8
	.align		8
.nv.constant4:
        /*0000*/ 	.dword	d_l
	.align		8
        /*0008*/ 	.dword	d_m


//--------------------- .text._Z22flash_attention_kernelPfS_S_S_S_S_iiiif --------------------------
	.section	.text._Z22flash_attention_kernelPfS_S_S_S_S_iiiif,"ax",@progbits
	.align	128
        .global         _Z22flash_attention_kernelPfS_S_S_S_S_iiiif
        .type           _Z22flash_attention_kernelPfS_S_S_S_S_iiiif,@function
        .size           _Z22flash_attention_kernelPfS_S_S_S_S_iiiif,(.L_x_94 - _Z22flash_attention_kernelPfS_S_S_S_S_iiiif)
        .other          _Z22flash_attention_kernelPfS_S_S_S_S_iiiif,@"STO_CUDA_ENTRY STV_DEFAULT"
_Z22flash_attention_kernelPfS_S_S_S_S_iiiif:
.text._Z22flash_attention_kernelPfS_S_S_S_S_iiiif:
[----:B------:R-:W-:Y:S01]  /*0000*/  LDC R1, c[0x0][0x37c] ;  /* 0x0000df00ff017b82 */ /* 0x000fe20000000800 */
[----:B------:R-:W0:Y:S07]  /*0010*/  S2R R7, SR_TID.X ;  /* 0x0000000000077919 */ /* 0x000e2e0000002100 */
[----:B------:R-:W1:Y:S01]  /*0020*/  LDC R0, c[0x0][0x3b8] ;  /* 0x0000ee00ff007b82 */ /* 0x000e620000000800 */
[----:B------:R-:W2:Y:S01]  /*0030*/  LDCU.64 UR6, c[0x0][0x358] ;  /* 0x00006b00ff0677ac */ /* 0x000ea20008000a00 */
[----:B------:R-:W-:Y:S01]  /*0040*/  BSSY.RECONVERGENT B0, `(.L_x_0) ;  /* 0x000008f000007945 */ /* 0x000fe20003800200 */
[----:B------:R-:W3:Y:S05]  /*0050*/  S2R R9, SR_TID.Y ;  /* 0x0000000000097919 */ /* 0x000eea0000002200 */
[----:B------:R-:W3:Y:S08]  /*0060*/  S2UR UR4, SR_CTAID.Y ;  /* 0x00000000000479c3 */ /* 0x000ef00000002600 */
[----:B------:R-:W3:Y:S01]  /*0070*/  LDC R2, c[0x0][0x364] ;  /* 0x0000d900ff027b82 */ /* 0x000ee20000000800 */
[C---:B-1----:R-:W-:Y:S01]  /*0080*/  ISETP.GE.AND P2, PT, R0.reuse, 0x1, PT ;  /* 0x000000010000780c */ /* 0x042fe20003f46270 */
[----:B------:R-:W-:-:S03]  /*0090*/  VIADD R14, R0, 0xffffffff ;  /* 0xffffffff000e7836 */ /* 0x000fc60000000000 */
[----:B0-----:R-:W-:Y:S01]  /*00a0*/  ISETP.NE.OR P0, PT, R7, RZ, !P2 ;  /* 0x000000ff0700720c */ /* 0x001fe20005705670 */
[----:B---3--:R-:W-:-:S12]  /*00b0*/  IMAD R3, R2, UR4, R9 ;  /* 0x0000000402037c24 */ /* 0x008fd8000f8e0209 */
[----:B--2---:R-:W-:Y:S05]  /*00c0*/  @P0 BRA `(.L_x_1) ;  /* 0x0000000800180947 */ /* 0x004fea0003800000 */
[----:B------:R-:W-:Y:S01]  /*00d0*/  ISETP.GE.U32.AND P0, PT, R14, 0xf, PT ;  /* 0x0000000f0e00780c */ /* 0x000fe20003f06070 */
[-C--:B------:R-:W-:Y:S01]  /*00e0*/  IMAD R2, R3, R0.reuse, RZ ;  /* 0x0000000003027224 */ /* 0x080fe200078e02ff */
[----:B------:R-:W-:Y:S01]  /*00f0*/  LOP3.LUT R21, R0, 0xf, RZ, 0xc0, !PT ;  /* 0x0000000f00157812 */ /* 0x000fe200078ec0ff */
[----:B------:R-:W-:Y:S02]  /*0100*/  IMAD R4, R9, R0, R9 ;  /* 0x0000000009047224 */ /* 0x000fe400078e0209 */
[----:B------:R-:W-:Y:S01]  /*0110*/  IMAD.MOV.U32 R5, RZ, RZ, RZ ;  /* 0x000000ffff057224 */ /* 0x000fe200078e00ff */
[----:B------:R-:W-:-:S07]  /*0120*/  ISETP.NE.AND P1, PT, R21, RZ, PT ;  /* 0x000000ff1500720c */ /* 0x000fce0003f25270 */
[----:B------:R-:W-:Y:S06]  /*0130*/  @!P0 BRA `(.L_x_2) ;  /* 0x0000000000b88947 */ /* 0x000fec0003800000 */
[----:B------:R-:W0:Y:S01]  /*0140*/  S2UR UR5, SR_CgaCtaId ;  /* 0x00000000000579c3 */ /* 0x000e220000008800 */
[----:B------:R-:W-:Y:S01]  /*0150*/  UMOV UR4, 0x400 ;  /* 0x0000040000047882 */ /* 0x000fe20000000000 */
[----:B------:R-:W-:Y:S01]  /*0160*/  LOP3.LUT R5, R0, 0x7ffffff0, RZ, 0xc0, !PT ;  /* 0x7ffffff000057812 */ /* 0x000fe200078ec0ff */
[----:B------:R-:W-:-:S04]  /*0170*/  UIADD3 UR4, UPT, UPT, UR4, 0x2200, URZ ;  /* 0x0000220004047890 */ /* 0x000fc8000fffe0ff */
[----:B0-----:R-:W-:-:S03]  /*0180*/  ULEA UR5, UR5, UR4, 0x18 ;  /* 0x0000000405057291 */ /* 0x001fc6000f8ec0ff */
[----:B------:R-:W-:-:S09]  /*0190*/  UMOV UR4, URZ ;  /* 0x000000ff00047c82 */ /* 0x000fd20008000000 */
.L_x_3:
[----:B0-----:R-:W0:Y:S01]  /*01a0*/  LDC.64 R10, c[0x0][0x390] ;  /* 0x0000e400ff0a7b82 */ /* 0x001e220000000a00 */
[----:B------:R-:W-:-:S05]  /*01b0*/  IADD3 R13, PT, PT, R2, UR4, RZ ;  /* 0x00000004020d7c10 */ /* 0x000fca000fffe0ff */
[----:B0-----:R-:W-:-:S05]  /*01c0*/  IMAD.WIDE.U32 R10, R13, 0x4, R10 ;  /* 0x000000040d0a7825 */ /* 0x001fca00078e000a */
[----:B------:R-:W2:Y:S01]  /*01d0*/  LDG.E R6, desc[UR6][R10.64] ;  /* 0x000000060a067981 */ /* 0x000ea2000c1e1900 */
[----:B------:R-:W-:-:S03]  /*01e0*/  VIADD R8, R4, UR4 ;  /* 0x0000000404087c36 */ /* 0x000fc60008000000 */
[----:B------:R-:W3:Y:S02]  /*01f0*/  LDG.E R12, desc[UR6][R10.64+0x8] ;  /* 0x000008060a0c7981 */ /* 0x000ee4000c1e1900 */
[----:B------:R-:W-:Y:S02]  /*0200*/  LEA R13, R8, UR5, 0x2 ;  /* 0x00000005080d7c11 */ /* 0x000fe4000f8e10ff */
[----:B------:R-:W4:Y:S04]  /*0210*/  LDG.E R8, desc[UR6][R10.64+0x4] ;  /* 0x000004060a087981 */ /* 0x000f28000c1e1900 */
[----:B------:R-:W5:Y:S04]  /*0220*/  LDG.E R16, desc[UR6][R10.64+0xc] ;  /* 0x00000c060a107981 */ /* 0x000f68000c1e1900 */
        /* <DEDUP_REMOVED lines=11> */
[----:B--2---:R0:W-:Y:S04]  /*02e0*/  STS [R13], R6 ;  /* 0x000000060d007388 */ /* 0x0041e80000000800 */
[----:B0-----:R-:W2:Y:S01]  /*02f0*/  LDG.E R6, desc[UR6][R10.64+0x34] ;  /* 0x000034060a067981 */ /* 0x001ea2000c1e1900 */
[----:B------:R-:W-:-:S03]  /*0300*/  UIADD3 UR4, UPT, UPT, UR4, 0x10, URZ ;  /* 0x0000001004047890 */ /* 0x000fc6000fffe0ff */
[----:B----4-:R0:W-:Y:S04]  /*0310*/  STS [R13+0x4], R8 ;  /* 0x000004080d007388 */ /* 0x0101e80000000800 */
[----:B---3--:R0:W-:Y:S04]  /*0320*/  STS [R13+0x8], R12 ;  /* 0x0000080c0d007388 */ /* 0x0081e80000000800 */
[----:B-----5:R0:W-:Y:S04]  /*0330*/  STS [R13+0xc], R16 ;  /* 0x00000c100d007388 */ /* 0x0201e80000000800 */
[----:B------:R0:W-:Y:S04]  /*0340*/  STS [R13+0x10], R18 ;  /* 0x000010120d007388 */ /* 0x0001e80000000800 */
        /* <DEDUP_REMOVED lines=9> */
[----:B------:R0:W-:Y:S01]  /*03e0*/  STS [R13+0x3c], R25 ;  /* 0x00003c190d007388 */ /* 0x0001e20000000800 */
[----:B------:R-:W-:-:S03]  /*03f0*/  ISETP.NE.AND P0, PT, R5, UR4, PT ;  /* 0x0000000405007c0c */ /* 0x000fc6000bf05270 */
[----:B--2---:R0:W-:Y:S10]  /*0400*/  STS [R13+0x34], R6 ;  /* 0x000034060d007388 */ /* 0x0041f40000000800 */
[----:B------:R-:W-:Y:S05]  /*0410*/  @P0 BRA `(.L_x_3) ;  /* 0xfffffffc00600947 */ /* 0x000fea000383ffff */
.L_x_2:
[----:B------:R-:W-:Y:S05]  /*0420*/  @!P1 BRA `(.L_x_1) ;  /* 0x0000000400409947 */ /* 0x000fea0003800000 */
[----:B------:R-:W-:Y:S02]  /*0430*/  ISETP.GE.U32.AND P0, PT, R21, 0x8, PT ;  /* 0x000000081500780c */ /* 0x000fe40003f06070 */
[----:B0-----:R-:W-:-:S04]  /*0440*/  LOP3.LUT R17, R0, 0x7, RZ, 0xc0, !PT ;  /* 0x0000000700117812 */ /* 0x001fc800078ec0ff */
[----:B------:R-:W-:-:S07]  /*0450*/  ISETP.NE.AND P1, PT, R17, RZ, PT ;  /* 0x000000ff1100720c */ /* 0x000fce0003f25270 */
[----:B------:R-:W-:Y:S06]  /*0460*/  @!P0 BRA `(.L_x_4) ;  /* 0x00000000007c8947 */ /* 0x000fec0003800000 */
[----:B------:R-:W0:Y:S01]  /*0470*/  LDC.64 R12, c[0x0][0x390] ;  /* 0x0000e400ff0c7b82 */ /* 0x000e220000000a00 */
[----:B------:R-:W1:Y:S01]  /*0480*/  LDCU.64 UR4, c[0x0][0x390] ;  /* 0x00007200ff0477ac */ /* 0x000e620008000a00 */
[C---:B------:R-:W-:Y:S01]  /*0490*/  IADD3 R6, P0, PT, R2.reuse, R5, RZ ;  /* 0x0000000502067210 */ /* 0x040fe20007f1e0ff */
[----:B------:R-:W-:-:S03]  /*04a0*/  IMAD.IADD R11, R2, 0x1, R5 ;  /* 0x00000001020b7824 */ /* 0x000fc600078e0205 */
[----:B------:R-:W-:Y:S02]  /*04b0*/  IADD3.X R15, PT, PT, RZ, RZ, RZ, P0, !PT ;  /* 0x000000ffff0f7210 */ /* 0x000fe400007fe4ff */
[----:B-1----:R-:W-:Y:S01]  /*04c0*/  LEA R10, P0, R6, UR4, 0x2 ;  /* 0x00000004060a7c11 */ /* 0x002fe2000f8010ff */
[----:B0-----:R-:W-:-:S03]  /*04d0*/  IMAD.WIDE.U32 R12, R11, 0x4, R12 ;  /* 0x000000040b0c7825 */ /* 0x001fc600078e000c */
[----:B------:R-:W-:-:S03]  /*04e0*/  LEA.HI.X R11, R6, UR5, R15, 0x2, P0 ;  /* 0x00000005060b7c11 */ /* 0x000fc600080f140f */
[----:B------:R0:W2:Y:S04]  /*04f0*/  LDG.E R12, desc[UR6][R12.64] ;  /* 0x000000060c0c7981 */ /* 0x0000a8000c1e1900 */
[----:B------:R-:W3:Y:S04]  /*0500*/  LDG.E R8, desc[UR6][R10.64+0x4] ;  /* 0x000004060a087981 */ /* 0x000ee8000c1e1900 */
[----:B------:R-:W4:Y:S04]  /*0510*/  LDG.E R16, desc[UR6][R10.64+0x8] ;  /* 0x000008060a107981 */ /* 0x000f28000c1e1900 */
[----:B------:R-:W5:Y:S04]  /*0520*/  LDG.E R18, desc[UR6][R10.64+0xc] ;  /* 0x00000c060a127981 */ /* 0x000f68000c1e1900 */
[----:B------:R-:W5:Y:S04]  /*0530*/  LDG.E R20, desc[UR6][R10.64+0x10] ;  /* 0x000010060a147981 */ /* 0x000f68000c1e1900 */
[----:B------:R-:W5:Y:S04]  /*0540*/  LDG.E R22, desc[UR6][R10.64+0x14] ;  /* 0x000014060a167981 */ /* 0x000f68000c1e1900 */
[----:B------:R-:W5:Y:S04]  /*0550*/  LDG.E R24, desc[UR6][R10.64+0x18] ;  /* 0x000018060a187981 */ /* 0x000f68000c1e1900 */
[----:B------:R-:W5:Y:S01]  /*0560*/  LDG.E R26, desc[UR6][R10.64+0x1c] ;  /* 0x00001c060a1a7981 */ /* 0x000f62000c1e1900 */
[----:B------:R-:W1:Y:S01]  /*0570*/  S2UR UR5, SR_CgaCtaId ;  /* 0x00000000000579c3 */ /* 0x000e620000008800 */
[----:B------:R-:W-:Y:S01]  /*0580*/  UMOV UR4, 0x400 ;  /* 0x0000040000047882 */ /* 0x000fe20000000000 */
[----:B------:R-:W-:Y:S01]  /*0590*/  IMAD.IADD R6, R4, 0x1, R5 ;  /* 0x0000000104067824 */ /* 0x000fe200078e0205 */
[----:B------:R-:W-:Y:S01]  /*05a0*/  UIADD3 UR4, UPT, UPT, UR4, 0x2200, URZ ;  /* 0x0000220004047890 */ /* 0x000fe2000fffe0ff */
[----:B------:R-:W-:-:S03]  /*05b0*/  VIADD R5, R5, 0x8 ;  /* 0x0000000805057836 */ /* 0x000fc60000000000 */
[----:B-1----:R-:W-:-:S06]  /*05c0*/  ULEA UR4, UR5, UR4, 0x18 ;  /* 0x0000000405047291 */ /* 0x002fcc000f8ec0ff */
[----:B0-----:R-:W-:-:S05]  /*05d0*/  LEA R13, R6, UR4, 0x2 ;  /* 0x00000004060d7c11 */ /* 0x001fca000f8e10ff */
[----:B--2---:R0:W-:Y:S04]  /*05e0*/  STS [R13], R12 ;  /* 0x0000000c0d007388 */ /* 0x0041e80000000800 */
[----:B---3--:R0:W-:Y:S04]  /*05f0*/  STS [R13+0x4], R8 ;  /* 0x000004080d007388 */ /* 0x0081e80000000800 */
[----:B----4-:R0:W-:Y:S04]  /*0600*/  STS [R13+0x8], R16 ;  /* 0x000008100d007388 */ /* 0x0101e80000000800 */
[----:B-----5:R0:W-:Y:S04]  /*0610*/  STS [R13+0xc], R18 ;  /* 0x00000c120d007388 */ /* 0x0201e80000000800 */
[----:B------:R0:W-:Y:S04]  /*0620*/  STS [R13+0x10], R20 ;  /* 0x000010140d007388 */ /* 0x0001e80000000800 */
[----:B------:R0:W-:Y:S04]  /*0630*/  STS [R13+0x14], R22 ;  /* 0x000014160d007388 */ /* 0x0001e80000000800 */
[----:B------:R0:W-:Y:S04]  /*0640*/  STS [R13+0x18], R24 ;  /* 0x000018180d007388 */ /* 0x0001e80000000800 */
[----:B------:R0:W-:Y:S02]  /*0650*/  STS [R13+0x1c], R26 ;  /* 0x00001c1a0d007388 */ /* 0x0001e40000000800 */
.L_x_4:
[----:B------:R-:W-:Y:S05]  /*0660*/  @!P1 BRA `(.L_x_1) ;  /* 0x0000000000b09947 */ /* 0x000fea0003800000 */
[----:B------:R-:W-:Y:S02]  /*0670*/  ISETP.GE.U32.AND P0, PT, R17, 0x4, PT ;  /* 0x000000041100780c */ /* 0x000fe40003f06070 */
[----:B0-----:R-:W-:-:S04]  /*0680*/  LOP3.LUT R8, R0, 0x3, RZ, 0xc0, !PT ;  /* 0x0000000300087812 */ /* 0x001fc800078ec0ff */
[----:B------:R-:W-:-:S07]  /*0690*/  ISETP.NE.AND P1, PT, R8, RZ, PT ;  /* 0x000000ff0800720c */ /* 0x000fce0003f25270 */
[----:B------:R-:W-:Y:S06]  /*06a0*/  @!P0 BRA `(.L_x_5) ;  /* 0x00000000005c8947 */ /* 0x000fec0003800000 */
[----:B------:R-:W0:Y:S01]  /*06b0*/  LDC.64 R12, c[0x0][0x390] ;  /* 0x0000e400ff0c7b82 */ /* 0x000e220000000a00 */
[----:B------:R-:W1:Y:S01]  /*06c0*/  LDCU.64 UR4, c[0x0][0x390] ;  /* 0x00007200ff0477ac */ /* 0x000e620008000a00 */
[CC--:B------:R-:W-:Y:S02]  /*06d0*/  IADD3 R6, P0, PT, R2.reuse, R5.reuse, RZ ;  /* 0x0000000502067210 */ /* 0x0c0fe40007f1e0ff */
[----:B------:R-:W-:-:S03]  /*06e0*/  IADD3 R11, PT, PT, R2, R5, RZ ;  /* 0x00000005020b7210 */ /* 0x000fc60007ffe0ff */
[----:B------:R-:W-:Y:S01]  /*06f0*/  IMAD.X R15, RZ, RZ, RZ, P0 ;  /* 0x000000ffff0f7224 */ /* 0x000fe200000e06ff */
[----:B-1----:R-:W-:Y:S01]  /*0700*/  LEA R10, P0, R6, UR4, 0x2 ;  /* 0x00000004060a7c11 */ /* 0x002fe2000f8010ff */
[----:B0-----:R-:W-:-:S03]  /*0710*/  IMAD.WIDE.U32 R12, R11, 0x4, R12 ;  /* 0x000000040b0c7825 */ /* 0x001fc600078e000c */
[----:B------:R-:W-:-:S03]  /*0720*/  LEA.HI.X R11, R6, UR5, R15, 0x2, P0 ;  /* 0x00000005060b7c11 */ /* 0x000fc600080f140f */
[----:B------:R-:W2:Y:S04]  /*0730*/  LDG.E R12, desc[UR6][R12.64] ;  /* 0x000000060c0c7981 */ /* 0x000ea8000c1e1900 */
[----:B------:R-:W3:Y:S04]  /*0740*/  LDG.E R16, desc[UR6][R10.64+0x4] ;  /* 0x000004060a107981 */ /* 0x000ee8000c1e1900 */
[----:B------:R-:W4:Y:S04]  /*0750*/  LDG.E R18, desc[UR6][R10.64+0x8] ;  /* 0x000008060a127981 */ /* 0x000f28000c1e1900 */
[----:B------:R-:W5:Y:S01]  /*0760*/  LDG.E R20, desc[UR6][R10.64+0xc] ;  /* 0x00000c060a147981 */ /* 0x000f62000c1e1900 */
[----:B------:R-:W0:Y:S01]  /*0770*/  S2UR UR5, SR_CgaCtaId ;  /* 0x00000000000579c3 */ /* 0x000e220000008800 */
[----:B------:R-:W-:Y:S01]  /*0780*/  UMOV UR4, 0x400 ;  /* 0x0000040000047882 */ /* 0x000fe20000000000 */
[----:B------:R-:W-:Y:S01]  /*0790*/  IMAD.IADD R6, R4, 0x1, R5 ;  /* 0x0000000104067824 */ /* 0x000fe200078e0205 */
[----:B------:R-:W-:Y:S01]  /*07a0*/  UIADD3 UR4, UPT, UPT, UR4, 0x2200, URZ ;  /* 0x0000220004047890 */ /* 0x000fe2000fffe0ff */
[----:B------:R-:W-:-:S03]  /*07b0*/  IADD3 R5, PT, PT, R5, 0x4, RZ ;  /* 0x0000000405057810 */ /* 0x000fc60007ffe0ff */
[----:B0-----:R-:W-:-:S06]  /*07c0*/  ULEA UR4, UR5, UR4, 0x18 ;  /* 0x0000000405047291 */ /* 0x001fcc000f8ec0ff */
[----:B------:R-:W-:-:S05]  /*07d0*/  LEA R15, R6, UR4, 0x2 ;  /* 0x00000004060f7c11 */ /* 0x000fca000f8e10ff */
[----:B--2---:R0:W-:Y:S04]  /*07e0*/  STS [R15], R12 ;  /* 0x0000000c0f007388 */ /* 0x0041e80000000800 */
[----:B---3--:R0:W-:Y:S04]  /*07f0*/  STS [R15+0x4], R16 ;  /* 0x000004100f007388 */ /* 0x0081e80000000800 */
[----:B----4-:R0:W-:Y:S04]  /*0800*/  STS [R15+0x8], R18 ;  /* 0x000008120f007388 */ /* 0x0101e80000000800 */
[----:B-----5:R0:W-:Y:S02]  /*0810*/  STS [R15+0xc], R20 ;  /* 0x00000c140f007388 */ /* 0x0201e40000000800 */
.L_x_5:
[----:B------:R-:W-:Y:S05]  /*0820*/  @!P1 BRA `(.L_x_1) ;  /* 0x0000000000409947 */ /* 0x000fea0003800000 */
[----:B------:R-:W1:Y:S01]  /*0830*/  S2UR UR5, SR_CgaCtaId ;  /* 0x00000000000579c3 */ /* 0x000e620000008800 */
[----:B------:R-:W-:Y:S02]  /*0840*/  UMOV UR4, 0x400 ;  /* 0x0000040000047882 */ /* 0x000fe40000000000 */
[----:B------:R-:W-:-:S05]  /*0850*/  UIADD3 UR4, UPT, UPT, UR4, 0x2200, URZ ;  /* 0x0000220004047890 */ /* 0x000fca000fffe0ff */
[----:B------:R-:W2:Y:S01]  /*0860*/  LDC.64 R10, c[0x0][0x390] ;  /* 0x0000e400ff0a7b82 */ /* 0x000ea20000000a00 */
[----:B-1----:R-:W-:-:S03]  /*0870*/  ULEA UR5, UR5, UR4, 0x18 ;  /* 0x0000000405057291 */ /* 0x002fc6000f8ec0ff */
[----:B------:R-:W-:-:S09]  /*0880*/  UMOV UR4, URZ ;  /* 0x000000ff00047c82 */ /* 0x000fd20008000000 */
.L_x_6:
[----:B------:R-:W-:-:S04]  /*0890*/  IMAD.IADD R13, R2, 0x1, R5 ;  /* 0x00000001020d7824 */ /* 0x000fc800078e0205 */
[----:B012---:R-:W-:-:S06]  /*08a0*/  IMAD.WIDE.U32 R12, R13, 0x4, R10 ;  /* 0x000000040d0c7825 */ /* 0x007fcc00078e000a */
[----:B------:R-:W2:Y:S01]  /*08b0*/  LDG.E R12, desc[UR6][R12.64] ;  /* 0x000000060c0c7981 */ /* 0x000ea2000c1e1900 */
[----:B------:R-:W-:Y:S01]  /*08c0*/  IMAD.IADD R6, R4, 0x1, R5 ;  /* 0x0000000104067824 */ /* 0x000fe200078e0205 */
[----:B------:R-:W-:Y:S01]  /*08d0*/  UIADD3 UR4, UPT, UPT, UR4, 0x1, URZ ;  /* 0x0000000104047890 */ /* 0x000fe2000fffe0ff */
[----:B------:R-:W-:-:S03]  /*08e0*/  IADD3 R5, PT, PT, R5, 0x1, RZ ;  /* 0x0000000105057810 */ /* 0x000fc60007ffe0ff */
[----:B------:R-:W-:Y:S02]  /*08f0*/  LEA R15, R6, UR5, 0x2 ;  /* 0x00000005060f7c11 */ /* 0x000fe4000f8e10ff */
[----:B------:R-:W-:-:S03]  /*0900*/  ISETP.NE.AND P0, PT, R8, UR4, PT ;  /* 0x0000000408007c0c */ /* 0x000fc6000bf05270 */
[----:B--2---:R1:W-:Y:S10]  /*0910*/  STS [R15], R12 ;  /* 0x0000000c0f007388 */ /* 0x0043f40000000800 */
[----:B------:R-:W-:Y:S05]  /*0920*/  @P0 BRA `(.L_x_6) ;  /* 0xfffffffc00d80947 */ /* 0x000fea000383ffff */
.L_x_1:
[----:B------:R-:W-:Y:S05]  /*0930*/  BSYNC.RECONVERGENT B0 ;  /* 0x0000000000007941 */ /* 0x000fea0003800200 */
.L_x_0:
[----:B------:R-:W-:Y:S01]  /*0940*/  ISETP.GT.AND P0, PT, R0, RZ, PT ;  /* 0x000000ff0000720c */ /* 0x000fe20003f04270 */
[----:B------:R-:W-:Y:S03]  /*0950*/  BSSY.RECONVERGENT B0, `(.L_x_7) ;  /* 0x0000088000007945 */ /* 0x000fe60003800200 */
[----:B------:R-:W-:-:S13]  /*0960*/  ISETP.EQ.AND P0, PT, R9, RZ, P0 ;  /* 0x000000ff0900720c */ /* 0x000fda0000702270 */
[----:B------:R-:W-:Y:S05]  /*0970*/  @!P0 BRA `(.L_x_8) ;  /* 0x0000000800148947 */ /* 0x000fea0003800000 */
[----:B------:R-:W-:Y:S01]  /*0980*/  ISETP.GE.U32.AND P1, PT, R14, 0xf, PT ;  /* 0x0000000f0e00780c */ /* 0x000fe20003f26070 */
[----:B------:R-:W-:Y:S01]  /*0990*/  IMAD R2, R7, R0, RZ ;  /* 0x0000000007027224 */ /* 0x000fe200078e02ff */
[----:B0-----:R-:W-:Y:S01]  /*09a0*/  LOP3.LUT R23, R0, 0xf, RZ, 0xc0, !PT ;  /* 0x0000000f00177812 */ /* 0x001fe200078ec0ff */
[----:B------:R-:W-:-:S03]  /*09b0*/  IMAD.MOV.U32 R5, RZ, RZ, RZ ;  /* 0x000000ffff057224 */ /* 0x000fc600078e00ff */
        /* <DEDUP_REMOVED lines=8> */
.L_x_10:
[----:B0-----:R-:W0:Y:S01]  /*0a40*/  LDC.64 R10, c[0x0][0x380] ;  /* 0x0000e000ff0a7b82 */ /* 0x001e220000000a00 */
[----:B------:R-:W-:-:S04]  /*0a50*/  VIADD R4, R2, UR4 ;  /* 0x0000000402047c36 */ /* 0x000fc80008000000 */
[----:B0-----:R-:W-:-:S05]  /*0a60*/  IMAD.WIDE.U32 R10, R4, 0x4, R10 ;  /* 0x00000004040a7825 */ /* 0x001fca00078e000a */
[----:B------:R-:W2:Y:S04]  /*0a70*/  LDG.E R6, desc[UR6][R10.64] ;  /* 0x000000060a067981 */ /* 0x000ea8000c1e1900 */
[----:B------:R-:W3:Y:S04]  /*0a80*/  LDG.E R8, desc[UR6][R10.64+0x4] ;  /* 0x000004060a087981 */ /* 0x000ee8000c1e1900 */
[----:B-1----:R-:W4:Y:S04]  /*0a90*/  LDG.E R12, desc[UR6][R10.64+0x8] ;  /* 0x000008060a0c7981 */ /* 0x002f28000c1e1900 */
        /* <DEDUP_REMOVED lines=12> */
[----:B------:R-:W5:Y:S01]  /*0b60*/  LDG.E R27, desc[UR6][R10.64+0x3c] ;  /* 0x00003c060a1b7981 */ /* 0x000f62000c1e1900 */
[----:B------:R-:W-:Y:S01]  /*0b70*/  IADD3 R4, PT, PT, R4, R7, RZ ;  /* 0x0000000704047210 */ /* 0x000fe20007ffe0ff */
[----:B------:R-:W-:-:S03]  /*0b80*/  UIADD3 UR4, UPT, UPT, UR4, 0x10, URZ ;  /* 0x0000001004047890 */ /* 0x000fc6000fffe0ff */
[----:B------:R-:W-:-:S03]  /*0b90*/  LEA R13, R4, UR5, 0x2 ;  /* 0x00000005040d7c11 */ /* 0x000fc6000f8e10ff */
[----:B------:R-:W-:Y:S02]  /*0ba0*/  ISETP.NE.AND P1, PT, R5, UR4, PT ;  /* 0x0000000405007c0c */ /* 0x000fe4000bf25270 */
[----:B--2---:R0:W-:Y:S04]  /*0bb0*/  STS [R13], R6 ;  /* 0x000000060d007388 */ /* 0x0041e80000000800 */
[----:B---3--:R0:W-:Y:S04]  /*0bc0*/  STS [R13+0x4], R8 ;  /* 0x000004080d007388 */ /* 0x0081e80000000800 */
[----:B----4-:R0:W-:Y:S04]  /*0bd0*/  STS [R13+0x8], R12 ;  /* 0x0000080c0d007388 */ /* 0x0101e80000000800 */
        /* <DEDUP_REMOVED lines=13> */
[----:B------:R-:W-:Y:S05]  /*0cb0*/  @P1 BRA `(.L_x_10) ;  /* 0xfffffffc00601947 */ /* 0x000fea000383ffff */
.L_x_9:
[----:B------:R-:W-:Y:S05]  /*0cc0*/  @!P3 BRA `(.L_x_8) ;  /* 0x000000040040b947 */ /* 0x000fea0003800000 */
[----:B------:R-:W-:Y:S02]  /*0cd0*/  ISETP.GE.U32.AND P3, PT, R23, 0x8, PT ;  /* 0x000000081700780c */ /* 0x000fe40003f66070 */
[----:B01----:R-:W-:-:S04]  /*0ce0*/  LOP3.LUT R15, R0, 0x7, RZ, 0xc0, !PT ;  /* 0x00000007000f7812 */ /* 0x003fc800078ec0ff */
[----:B------:R-:W-:-:S07]  /*0cf0*/  ISETP.NE.AND P1, PT, R15, RZ, PT ;  /* 0x000000ff0f00720c */ /* 0x000fce0003f25270 */
[----:B------:R-:W-:Y:S06]  /*0d00*/  @!P3 BRA `(.L_x_11) ;  /* 0x00000000007cb947 */ /* 0x000fec0003800000 */
[----:B------:R-:W0:Y:S01]  /*0d10*/  LDC.64 R12, c[0x0][0x380] ;  /* 0x0000e000ff0c7b82 */ /* 0x000e220000000a00 */
[----:B------:R-:W1:Y:S01]  /*0d20*/  LDCU.64 UR4, c[0x0][0x380] ;  /* 0x00007000ff0477ac */ /* 0x000e620008000a00 */
[C---:B------:R-:W-:Y:S01]  /*0d30*/  IADD3 R6, P3, PT, R2.reuse, R5, RZ ;  /* 0x0000000502067210 */ /* 0x040fe20007f7e0ff */
[----:B------:R-:W-:-:S04]  /*0d40*/  IMAD.IADD R4, R2, 0x1, R5 ;  /* 0x0000000102047824 */ /* 0x000fc800078e0205 */
[----:B------:R-:W-:Y:S01]  /*0d50*/  IMAD.X R11, RZ, RZ, RZ, P3 ;  /* 0x000000ffff0b7224 */ /* 0x000fe200018e06ff */
[----:B-1----:R-:W-:-:S04]  /*0d60*/  LEA R10, P3, R6, UR4, 0x2 ;  /* 0x00000004060a7c11 */ /* 0x002fc8000f8610ff */
[----:B------:R-:W-:Y:S01]  /*0d70*/  LEA.HI.X R11, R6, UR5, R11, 0x2, P3 ;  /* 0x00000005060b7c11 */ /* 0x000fe200098f140b */
[----:B0-----:R-:W-:-:S04]  /*0d80*/  IMAD.WIDE.U32 R12, R4, 0x4, R12 ;  /* 0x00000004040c7825 */ /* 0x001fc800078e000c */
[----:B------:R-:W2:Y:S04]  /*0d90*/  LDG.E R6, desc[UR6][R10.64+0x4] ;  /* 0x000004060a067981 */ /* 0x000ea8000c1e1900 */
[----:B------:R0:W3:Y:S04]  /*0da0*/  LDG.E R12, desc[UR6][R12.64] ;  /* 0x000000060c0c7981 */ /* 0x0000e8000c1e1900 */
[----:B------:R-:W4:Y:S04]  /*0db0*/  LDG.E R8, desc[UR6][R10.64+0x8] ;  /* 0x000008060a087981 */ /* 0x000f28000c1e1900 */
[----:B------:R-:W5:Y:S04]  /*0dc0*/  LDG.E R16, desc[UR6][R10.64+0xc] ;  /* 0x00000c060a107981 */ /* 0x000f68000c1e1900 */
[----:B------:R-:W5:Y:S04]  /*0dd0*/  LDG.E R18, desc[UR6][R10.64+0x10] ;  /* 0x000010060a127981 */ /* 0x000f68000c1e1900 */
[----:B------:R-:W5:Y:S04]  /*0de0*/  LDG.E R20, desc[UR6][R10.64+0x14] ;  /* 0x000014060a147981 */ /* 0x000f68000c1e1900 */
[----:B------:R-:W5:Y:S04]  /*0df0*/  LDG.E R22, desc[UR6][R10.64+0x18] ;  /* 0x000018060a167981 */ /* 0x000f68000c1e1900 */
[----:B------:R-:W5:Y:S01]  /*0e00*/  LDG.E R24, desc[UR6][R10.64+0x1c] ;  /* 0x00001c060a187981 */ /* 0x000f62000c1e1900 */
[----:B------:R-:W1:Y:S01]  /*0e10*/  S2UR UR5, SR_CgaCtaId ;  /* 0x00000000000579c3 */ /* 0x000e620000008800 */
[----:B------:R-:W-:-:S02]  /*0e20*/  UMOV UR4, 0x400 ;  /* 0x0000040000047882 */ /* 0x000fc40000000000 */
[----:B------:R-:W-:Y:S01]  /*0e30*/  UIADD3 UR4, UPT, UPT, UR4, 0x4280, URZ ;  /* 0x0000428004047890 */ /* 0x000fe2000fffe0ff */
[----:B------:R-:W-:-:S03]  /*0e40*/  IADD3 R4, PT, PT, R4, R7, RZ ;  /* 0x0000000704047210 */ /* 0x000fc60007ffe0ff */
[----:B-1----:R-:W-:-:S06]  /*0e50*/  ULEA UR4, UR5, UR4, 0x18 ;  /* 0x0000000405047291 */ /* 0x002fcc000f8ec0ff */
[----:B0-----:R-:W-:Y:S01]  /*0e60*/  LEA R13, R4, UR4, 0x2 ;  /* 0x00000004040d7c11 */ /* 0x001fe2000f8e10ff */
[----:B------:R-:W-:-:S04]  /*0e70*/  VIADD R5, R5, 0x8 ;  /* 0x0000000805057836 */ /* 0x000fc80000000000 */
[----:B--2---:R0:W-:Y:S04]  /*0e80*/  STS [R13+0x4], R6 ;  /* 0x000004060d007388 */ /* 0x0041e80000000800 */
[----:B---3--:R0:W-:Y:S04]  /*0e90*/  STS [R13], R12 ;  /* 0x0000000c0d007388 */ /* 0x0081e80000000800 */
[----:B----4-:R0:W-:Y:S04]  /*0ea0*/  STS [R13+0x8], R8 ;  /* 0x000008080d007388 */ /* 0x0101e80000000800 */
[----:B-----5:R0:W-:Y:S04]  /*0eb0*/  STS [R13+0xc], R16 ;  /* 0x00000c100d007388 */ /* 0x0201e80000000800 */
[----:B------:R0:W-:Y:S04]  /*0ec0*/  STS [R13+0x10], R18 ;  /* 0x000010120d007388 */ /* 0x0001e80000000800 */
[----:B------:R0:W-:Y:S04]  /*0ed0*/  STS [R13+0x14], R20 ;  /* 0x000014140d007388 */ /* 0x0001e80000000800 */
[----:B------:R0:W-:Y:S04]  /*0ee0*/  STS [R13+0x18], R22 ;  /* 0x000018160d007388 */ /* 0x0001e80000000800 */
[----:B------:R0:W-:Y:S02]  /*0ef0*/  STS [R13+0x1c], R24 ;  /* 0x00001c180d007388 */ /* 0x0001e40000000800 */
.L_x_11:
        /* <DEDUP_REMOVED lines=10> */
[----:B-1----:R-:W-:-:S04]  /*0fa0*/  LEA R10, P3, R6, UR4, 0x2 ;  /* 0x00000004060a7c11 */ /* 0x002fc8000f8610ff */
[----:B------:R-:W-:Y:S01]  /*0fb0*/  LEA.HI.X R11, R6, UR5, R11, 0x2, P3 ;  /* 0x00000005060b7c11 */ /* 0x000fe200098f140b */
[----:B0-----:R-:W-:-:S04]  /*0fc0*/  IMAD.WIDE.U32 R12, R4, 0x4, R12 ;  /* 0x00000004040c7825 */ /* 0x001fc800078e000c */
[----:B------:R-:W2:Y:S04]  /*0fd0*/  LDG.E R6, desc[UR6][R10.64+0x4] ;  /* 0x000004060a067981 */ /* 0x000ea8000c1e1900 */
[----:B------:R-:W3:Y:S04]  /*0fe0*/  LDG.E R12, desc[UR6][R12.64] ;  /* 0x000000060c0c7981 */ /* 0x000ee8000c1e1900 */
[----:B------:R-:W4:Y:S04]  /*0ff0*/  LDG.E R16, desc[UR6][R10.64+0x8] ;  /* 0x000008060a107981 */ /* 0x000f28000c1e1900 */
[----:B------:R-:W5:Y:S01]  /*1000*/  LDG.E R18, desc[UR6][R10.64+0xc] ;  /* 0x00000c060a127981 */ /* 0x000f62000c1e1900 */
[----:B------:R-:W0:Y:S01]  /*1010*/  S2UR UR5, SR_CgaCtaId ;  /* 0x00000000000579c3 */ /* 0x000e220000008800 */
[----:B------:R-:W-:-:S02]  /*1020*/  UMOV UR4, 0x400 ;  /* 0x0000040000047882 */ /* 0x000fc40000000000 */
[----:B------:R-:W-:Y:S01]  /*1030*/  UIADD3 UR4, UPT, UPT, UR4, 0x4280, URZ ;  /* 0x0000428004047890 */ /* 0x000fe2000fffe0ff */
[----:B------:R-:W-:-:S03]  /*1040*/  IMAD.IADD R4, R4, 0x1, R7 ;  /* 0x0000000104047824 */ /* 0x000fc600078e0207 */
[----:B0-----:R-:W-:-:S06]  /*1050*/  ULEA UR4, UR5, UR4, 0x18 ;  /* 0x0000000405047291 */ /* 0x001fcc000f8ec0ff */
[----:B------:R-:W-:Y:S01]  /*1060*/  LEA R15, R4, UR4, 0x2 ;  /* 0x00000004040f7c11 */ /* 0x000fe2000f8e10ff */
[----:B------:R-:W-:-:S04]  /*1070*/  VIADD R5, R5, 0x4 ;  /* 0x0000000405057836 */ /* 0x000fc80000000000 */
[----:B--2---:R0:W-:Y:S04]  /*1080*/  STS [R15+0x4], R6 ;  /* 0x000004060f007388 */ /* 0x0041e80000000800 */
[----:B---3--:R0:W-:Y:S04]  /*1090*/  STS [R15], R12 ;  /* 0x0000000c0f007388 */ /* 0x0081e80000000800 */
[----:B----4-:R0:W-:Y:S04]  /*10a0*/  STS [R15+0x8], R16 ;  /* 0x000008100f007388 */ /* 0x0101e80000000800 */
[----:B-----5:R0:W-:Y:S02]  /*10b0*/  STS [R15+0xc], R18 ;  /* 0x00000c120f007388 */ /* 0x0201e40000000800 */
.L_x_12:
[----:B------:R-:W-:Y:S05]  /*10c0*/  @!P1 BRA `(.L_x_8) ;  /* 0x0000000000409947 */ /* 0x000fea0003800000 */
[----:B------:R-:W1:Y:S01]  /*10d0*/  S2UR UR5, SR_CgaCtaId ;  /* 0x00000000000579c3 */ /* 0x000e620000008800 */
[----:B------:R-:W-:Y:S02]  /*10e0*/  UMOV UR4, 0x400 ;  /* 0x0000040000047882 */ /* 0x000fe40000000000 */
[----:B------:R-:W-:-:S05]  /*10f0*/  UIADD3 UR4, UPT, UPT, UR4, 0x4280, URZ ;  /* 0x0000428004047890 */ /* 0x000fca000fffe0ff */
[----:B0-----:R-:W0:Y:S01]  /*1100*/  LDC.64 R12, c[0x0][0x380] ;  /* 0x0000e000ff0c7b82 */ /* 0x001e220000000a00 */
[----:B-1----:R-:W-:-:S03]  /*1110*/  ULEA UR5, UR5, UR4, 0x18 ;  /* 0x0000000405057291 */ /* 0x002fc6000f8ec0ff */
[----:B------:R-:W-:-:S09]  /*1120*/  UMOV UR4, URZ ;  /* 0x000000ff00047c82 */ /* 0x000fd20008000000 */
.L_x_13:
[----:B------:R-:W-:-:S05]  /*1130*/  IADD3 R4, PT, PT, R2, R5, RZ ;  /* 0x0000000502047210 */ /* 0x000fca0007ffe0ff */
[----:B0-2---:R-:W-:-:S06]  /*1140*/  IMAD.WIDE.U32 R10, R4, 0x4, R12 ;  /* 0x00000004040a7825 */ /* 0x005fcc00078e000c */
[----:B------:R-:W2:Y:S01]  /*1150*/  LDG.E R10, desc[UR6][R10.64] ;  /* 0x000000060a0a7981 */ /* 0x000ea2000c1e1900 */
[----:B------:R-:W-:Y:S01]  /*1160*/  IMAD.IADD R4, R4, 0x1, R7 ;  /* 0x0000000104047824 */ /* 0x000fe200078e0207 */
[----:B------:R-:W-:Y:S01]  /*1170*/  UIADD3 UR4, UPT, UPT, UR4, 0x1, URZ ;  /* 0x0000000104047890 */ /* 0x000fe2000fffe0ff */
[----:B------:R-:W-:-:S03]  /*1180*/  VIADD R5, R5, 0x1 ;  /* 0x0000000105057836 */ /* 0x000fc60000000000 */
[----:B------:R-:W-:Y:S02]  /*1190*/  LEA R15, R4, UR5, 0x2 ;  /* 0x00000005040f7c11 */ /* 0x000fe4000f8e10ff */
[----:B------:R-:W-:-:S03]  /*11a0*/  ISETP.NE.AND P1, PT, R8, UR4, PT ;  /* 0x0000000408007c0c */ /* 0x000fc6000bf25270 */
[----:B--2---:R2:W-:Y:S10]  /*11b0*/  STS [R15], R10 ;  /* 0x0000000a0f007388 */ /* 0x0045f40000000800 */
[----:B------:R-:W-:Y:S05]  /*11c0*/  @P1 BRA `(.L_x_13) ;  /* 0xfffffffc00d81947 */ /* 0x000fea000383ffff */
.L_x_8:
[----:B------:R-:W-:Y:S05]  /*11d0*/  BSYNC.RECONVERGENT B0 ;  /* 0x0000000000007941 */ /* 0x000fea0003800200 */
.L_x_7:
[----:B0-----:R-:W0:Y:S01]  /*11e0*/  S2R R13, SR_CgaCtaId ;  /* 0x00000000000d7919 */ /* 0x001e220000008800 */
[----:B------:R-:W-:Y:S01]  /*11f0*/  ISETP.NE.AND P1, PT, R7, RZ, PT ;  /* 0x000000ff0700720c */ /* 0x000fe20003f25270 */
[----:B------:R-:W-:Y:S01]  /*1200*/  BSSY.RECONVERGENT B0, `(.L_x_14) ;  /* 0x0000090000007945 */ /* 0x000fe20003800200 */
[----:B------:R-:W-:-:S04]  /*1210*/  MOV R2, 0x400 ;  /* 0x0000040000027802 */ /* 0x000fc80000000f00 */
[C---:B------:R-:W-:Y:S01]  /*1220*/  IADD3 R4, PT, PT, R2.reuse, 0x8380, RZ ;  /* 0x0000838002047810 */ /* 0x040fe20007ffe0ff */
[----:B------:R-:W-:-:S03]  /*1230*/  VIADD R6, R2, 0x8400 ;  /* 0x0000840002067836 */ /* 0x000fc60000000000 */
[C---:B0-----:R-:W-:Y:S02]  /*1240*/  LEA R4, R13.reuse, R4, 0x18 ;  /* 0x000000040d047211 */ /* 0x041fe400078ec0ff */
[----:B------:R-:W-:-:S03]  /*1250*/  LEA R8, R13, R6, 0x18 ;  /* 0x000000060d087211 */ /* 0x000fc600078ec0ff */
[C---:B------:R-:W-:Y:S01]  /*1260*/  IMAD R6, R9.reuse, 0x4, R4 ;  /* 0x0000000409067824 */ /* 0x040fe200078e0204 */
[----:B------:R-:W-:Y:S01]  /*1270*/  LEA R5, R9, R8, 0x2 ;  /* 0x0000000809057211 */ /* 0x000fe200078e10ff */
[----:B------:R-:W-:Y:S06]  /*1280*/  @P1 BRA `(.L_x_15) ;  /* 0x00000008001c1947 */ /* 0x000fec0003800000 */
[----:B--2---:R-:W0:Y:S08]  /*1290*/  LDC.64 R10, c[0x0][0x3a8] ;  /* 0x0000ea00ff0a7b82 */ /* 0x004e300000000a00 */
[----:B------:R-:W2:Y:S01]  /*12a0*/  LDC.64 R16, c[0x0][0x3a0] ;  /* 0x0000e800ff107b82 */ /* 0x000ea20000000a00 */
[----:B0-----:R-:W-:-:S06]  /*12b0*/  IMAD.WIDE.U32 R10, R3, 0x4, R10 ;  /* 0x00000004030a7825 */ /* 0x001fcc00078e000a */
[----:B------:R-:W3:Y:S01]  /*12c0*/  LDG.E R11, desc[UR6][R10.64] ;  /* 0x000000060a0b7981 */ /* 0x000ee2000c1e1900 */
[----:B--2---:R-:W-:-:S06]  /*12d0*/  IMAD.WIDE.U32 R16, R3, 0x4, R16 ;  /* 0x0000000403107825 */ /* 0x004fcc00078e0010 */
[----:B------:R-:W2:Y:S04]  /*12e0*/  LDG.E R16, desc[UR6][R16.64] ;  /* 0x0000000610107981 */ /* 0x000ea8000c1e1900 */
[----:B---3--:R0:W-:Y:S04]  /*12f0*/  STS [R6], R11 ;  /* 0x0000000b06007388 */ /* 0x0081e80000000800 */
[----:B--2---:R0:W-:Y:S01]  /*1300*/  STS [R5], R16 ;  /* 0x0000001005007388 */ /* 0x0041e20000000800 */
[----:B------:R-:W-:Y:S05]  /*1310*/  @!P2 BRA `(.L_x_15) ;  /* 0x0000000400f8a947 */ /* 0x000fea0003800000 */
[----:B------:R-:W-:Y:S01]  /*1320*/  ISETP.GE.U32.AND P1, PT, R14, 0xf, PT ;  /* 0x0000000f0e00780c */ /* 0x000fe20003f26070 */
[-C--:B------:R-:W-:Y:S01]  /*1330*/  IMAD R4, R3, R0.reuse, RZ ;  /* 0x0000000003047224 */ /* 0x080fe200078e02ff */
[----:B------:R-:W-:Y:S01]  /*1340*/  LOP3.LUT R18, R0, 0xf, RZ, 0xc0, !PT ;  /* 0x0000000f00127812 */ /* 0x000fe200078ec0ff */
[----:B------:R-:W-:Y:S02]  /*1350*/  IMAD R8, R9, R0, R9 ;  /* 0x0000000009087224 */ /* 0x000fe400078e0209 */
[----:B-1----:R-:W-:Y:S01]  /*1360*/  IMAD.MOV.U32 R15, RZ, RZ, RZ ;  /* 0x000000ffff0f7224 */ /* 0x002fe200078e00ff */
[----:B------:R-:W-:-:S07]  /*1370*/  ISETP.NE.AND P3, PT, R18, RZ, PT ;  /* 0x000000ff1200720c */ /* 0x000fce0003f65270 */
[----:B------:R-:W-:Y:S06]  /*1380*/  @!P1 BRA `(.L_x_16) ;  /* 0x0000000000b09947 */ /* 0x000fec0003800000 */
[----:B------:R-:W-:Y:S01]  /*1390*/  VIADD R12, R2, 0x8480 ;  /* 0x00008480020c7836 */ /* 0x000fe20000000000 */
[----:B------:R-:W-:Y:S01]  /*13a0*/  LOP3.LUT R15, R0, 0x7ffffff0, RZ, 0xc0, !PT ;  /* 0x7ffffff0000f7812 */ /* 0x000fe200078ec0ff */
[----:B------:R-:W-:-:S03]  /*13b0*/  UMOV UR4, URZ ;  /* 0x000000ff00047c82 */ /* 0x000fc60008000000 */
[----:B------:R-:W-:-:S07]  /*13c0*/  LEA R12, R13, R12, 0x18 ;  /* 0x0000000c0d0c7211 */ /* 0x000fce00078ec0ff */
.L_x_17:
[----:B0-----:R-:W0:Y:S01]  /*13d0*/  LDC.64 R10, c[0x0][0x398] ;  /* 0x0000e600ff0a7b82 */ /* 0x001e220000000a00 */
[----:B-1----:R-:W-:-:S05]  /*13e0*/  IADD3 R17, PT, PT, R4, UR4, RZ ;  /* 0x0000000404117c10 */ /* 0x002fca000fffe0ff */
[----:B0-----:R-:W-:-:S05]  /*13f0*/  IMAD.WIDE.U32 R10, R17, 0x4, R10 ;  /* 0x00000004110a7825 */ /* 0x001fca00078e000a */
[----:B------:R-:W2:Y:S04]  /*1400*/  LDG.E R17, desc[UR6][R10.64] ;  /* 0x000000060a117981 */ /* 0x000ea8000c1e1900 */
[----:B------:R-:W3:Y:S04]  /*1410*/  LDG.E R21, desc[UR6][R10.64+0x4] ;  /* 0x000004060a157981 */ /* 0x000ee8000c1e1900 */
[----:B------:R-:W4:Y:S04]  /*1420*/  LDG.E R23, desc[UR6][R10.64+0x8] ;  /* 0x000008060a177981 */ /* 0x000f28000c1e1900 */
[----:B------:R-:W5:Y:S04]  /*1430*/  LDG.E R25, desc[UR6][R10.64+0xc] ;  /* 0x00000c060a197981 */ /* 0x000f68000c1e1900 */
[----:B------:R-:W5:Y:S01]  /*1440*/  LDG.E R27, desc[UR6][R10.64+0x10] ;  /* 0x000010060a1b7981 */ /* 0x000f62000c1e1900 */
[----:B------:R-:W-:-:S03]  /*1450*/  VIADD R19, R8, UR4 ;  /* 0x0000000408137c36 */ /* 0x000fc60008000000 */
[----:B------:R-:W5:Y:S01]  /*1460*/  LDG.E R29, desc[UR6][R10.64+0x14] ;  /* 0x000014060a1d7981 */ /* 0x000f62000c1e1900 */
[----:B------:R-:W-:-:S03]  /*1470*/  IMAD R16, R19, 0x4, R12 ;  /* 0x0000000413107824 */ /* 0x000fc600078e020c */
[----:B------:R-:W5:Y:S04]  /*1480*/  LDG.E R19, desc[UR6][R10.64+0x18] ;  /* 0x000018060a137981 */ /* 0x000f68000c1e1900 */
[----:B------:R-:W5:Y:S04]  /*1490*/  LDG.E R20, desc[UR6][R10.64+0x1c] ;  /* 0x00001c060a147981 */ /* 0x000f68000c1e1900 */
[----:B------:R-:W5:Y:S04]  /*14a0*/  LDG.E R22, desc[UR6][R10.64+0x20] ;  /* 0x000020060a167981 */ /* 0x000f68000c1e1900 */
[----:B------:R-:W5:Y:S04]  /*14b0*/  LDG.E R24, desc[UR6][R10.64+0x24] ;  /* 0x000024060a187981 */ /* 0x000f68000c1e1900 */
[----:B------:R-:W5:Y:S04]  /*14c0*/  LDG.E R26, desc[UR6][R10.64+0x28] ;  /* 0x000028060a1a7981 */ /* 0x000f68000c1e1900 */
[----:B--2---:R0:W-:Y:S04]  /*14d0*/  STS [R16], R17 ;  /* 0x0000001110007388 */ /* 0x0041e80000000800 */
[----:B---3--:R1:W-:Y:S04]  /*14e0*/  STS [R16+0x4], R21 ;  /* 0x0000041510007388 */ /* 0x0083e80000000800 */
[----:B----4-:R2:W-:Y:S04]  /*14f0*/  STS [R16+0x8], R23 ;  /* 0x0000081710007388 */ /* 0x0105e80000000800 */
[----:B-----5:R3:W-:Y:S04]  /*1500*/  STS [R16+0xc], R25 ;  /* 0x00000c1910007388 */ /* 0x0207e80000000800 */
[----:B------:R4:W-:Y:S04]  /*1510*/  STS [R16+0x10], R27 ;  /* 0x0000101b10007388 */ /* 0x0009e80000000800 */
[----:B0-----:R-:W5:Y:S04]  /*1520*/  LDG.E R17, desc[UR6][R10.64+0x2c] ;  /* 0x00002c060a117981 */ /* 0x001f68000c1e1900 */
[----:B-1----:R-:W5:Y:S04]  /*1530*/  LDG.E R21, desc[UR6][R10.64+0x30] ;  /* 0x000030060a157981 */ /* 0x002f68000c1e1900 */
[----:B--2---:R-:W2:Y:S04]  /*1540*/  LDG.E R23, desc[UR6][R10.64+0x34] ;  /* 0x000034060a177981 */ /* 0x004ea8000c1e1900 */
[----:B---3--:R-:W3:Y:S04]  /*1550*/  LDG.E R25, desc[UR6][R10.64+0x38] ;  /* 0x000038060a197981 */ /* 0x008ee8000c1e1900 */
[----:B----4-:R-:W4:Y:S01]  /*1560*/  LDG.E R27, desc[UR6][R10.64+0x3c] ;  /* 0x00003c060a1b7981 */ /* 0x010f22000c1e1900 */
[----:B------:R-:W-:-:S03]  /*1570*/  UIADD3 UR4, UPT, UPT, UR4, 0x10, URZ ;  /* 0x0000001004047890 */ /* 0x000fc6000fffe0ff */
[----:B------:R1:W-:Y:S04]  /*1580*/  STS [R16+0x14], R29 ;  /* 0x0000141d10007388 */ /* 0x0003e80000000800 */
[----:B------:R1:W-:Y:S04]  /*1590*/  STS [R16+0x18], R19 ;  /* 0x0000181310007388 */ /* 0x0003e80000000800 */
[----:B------:R1:W-:Y:S04]  /*15a0*/  STS [R16+0x1c], R20 ;  /* 0x00001c1410007388 */ /* 0x0003e80000000800 */
[----:B------:R1:W-:Y:S04]  /*15b0*/  STS [R16+0x20], R22 ;  /* 0x0000201610007388 */ /* 0x0003e80000000800 */
[----:B------:R1:W-:Y:S04]  /*15c0*/  STS [R16+0x24], R24 ;  /* 0x0000241810007388 */ /* 0x0003e80000000800 */
[----:B------:R1:W-:Y:S01]  /*15d0*/  STS [R16+0x28], R26 ;  /* 0x0000281a10007388 */ /* 0x0003e20000000800 */
[----:B------:R-:W-:-:S03]  /*15e0*/  ISETP.NE.AND P1, PT, R15, UR4, PT ;  /* 0x000000040f007c0c */ /* 0x000fc6000bf25270 */
[----:B-----5:R1:W-:Y:S04]  /*15f0*/  STS [R16+0x2c], R17 ;  /* 0x00002c1110007388 */ /* 0x0203e80000000800 */
[----:B------:R1:W-:Y:S04]  /*1600*/  STS [R16+0x30], R21 ;  /* 0x0000301510007388 */ /* 0x0003e80000000800 */
[----:B--2---:R1:W-:Y:S04]  /*1610*/  STS [R16+0x34], R23 ;  /* 0x0000341710007388 */ /* 0x0043e80000000800 */
[----:B---3--:R1:W-:Y:S04]  /*1620*/  STS [R16+0x38], R25 ;  /* 0x0000381910007388 */ /* 0x0083e80000000800 */
[----:B----4-:R1:W-:Y:S01]  /*1630*/  STS [R16+0x3c], R27 ;  /* 0x00003c1b10007388 */ /* 0x0103e20000000800 */
[----:B------:R-:W-:Y:S05]  /*1640*/  @P1 BRA `(.L_x_17) ;  /* 0xfffffffc00601947 */ /* 0x000fea000383ffff */
.L_x_16:
[----:B------:R-:W-:Y:S05]  /*1650*/  @!P3 BRA `(.L_x_15) ;  /* 0x000000040028b947 */ /* 0x000fea0003800000 */
[----:B------:R-:W-:Y:S02]  /*1660*/  ISETP.GE.U32.AND P3, PT, R18, 0x8, PT ;  /* 0x000000081200780c */ /* 0x000fe40003f66070 */
[----:B-1----:R-:W-:-:S04]  /*1670*/  LOP3.LUT R19, R0, 0x7, RZ, 0xc0, !PT ;  /* 0x0000000700137812 */ /* 0x002fc800078ec0ff */
[----:B------:R-:W-:-:S07]  /*1680*/  ISETP.NE.AND P1, PT, R19, RZ, PT ;  /* 0x000000ff1300720c */ /* 0x000fce0003f25270 */
[----:B------:R-:W-:Y:S06]  /*1690*/  @!P3 BRA `(.L_x_18) ;  /* 0x000000000074b947 */ /* 0x000fec0003800000 */
[----:B0-----:R-:W0:Y:S01]  /*16a0*/  LDC.64 R16, c[0x0][0x398] ;  /* 0x0000e600ff107b82 */ /* 0x001e220000000a00 */
[----:B------:R-:W1:Y:S01]  /*16b0*/  LDCU.64 UR4, c[0x0][0x398] ;  /* 0x00007300ff0477ac */ /* 0x000e620008000a00 */
[CC--:B------:R-:W-:Y:S02]  /*16c0*/  IADD3 R12, P3, PT, R4.reuse, R15.reuse, RZ ;  /* 0x0000000f040c7210 */ /* 0x0c0fe40007f7e0ff */
[----:B------:R-:W-:-:S03]  /*16d0*/  IADD3 R11, PT, PT, R4, R15, RZ ;  /* 0x0000000f040b7210 */ /* 0x000fc60007ffe0ff */
[----:B------:R-:W-:Y:S01]  /*16e0*/  IMAD.X R21, RZ, RZ, RZ, P3 ;  /* 0x000000ffff157224 */ /* 0x000fe200018e06ff */
        /* <DEDUP_REMOVED lines=11> */
[----:B------:R-:W-:Y:S01]  /*17a0*/  VIADD R23, R2, 0x8480 ;  /* 0x0000848002177836 */ /* 0x000fe20000000000 */
[----:B------:R-:W-:Y:S01]  /*17b0*/  IADD3 R12, PT, PT, R8, R15, RZ ;  /* 0x0000000f080c7210 */ /* 0x000fe20007ffe0ff */
[----:B------:R-:W-:-:S03]  /*17c0*/  VIADD R15, R15, 0x8 ;  /* 0x000000080f0f7836 */ /* 0x000fc60000000000 */
[----:B------:R-:W-:-:S05]  /*17d0*/  LEA R23, R13, R23, 0x18 ;  /* 0x000000170d177211 */ /* 0x000fca00078ec0ff */
[----:B0-----:R-:W-:-:S05]  /*17e0*/  IMAD R17, R12, 0x4, R23 ;  /* 0x000000040c117824 */ /* 0x001fca00078e0217 */
        /* <DEDUP_REMOVED lines=8> */
.L_x_18:
        /* <DEDUP_REMOVED lines=17> */
[----:B------:R-:W-:Y:S01]  /*1980*/  VIADD R20, R2, 0x8480 ;  /* 0x0000848002147836 */ /* 0x000fe20000000000 */
[----:B------:R-:W-:Y:S01]  /*1990*/  IADD3 R12, PT, PT, R8, R15, RZ ;  /* 0x0000000f080c7210 */ /* 0x000fe20007ffe0ff */
[----:B------:R-:W-:-:S03]  /*19a0*/  VIADD R15, R15, 0x4 ;  /* 0x000000040f0f7836 */ /* 0x000fc60000000000 */
[----:B------:R-:W-:-:S05]  /*19b0*/  LEA R19, R13, R20, 0x18 ;  /* 0x000000140d137211 */ /* 0x000fca00078ec0ff */
[----:B------:R-:W-:-:S05]  /*19c0*/  IMAD R19, R12, 0x4, R19 ;  /* 0x000000040c137824 */ /* 0x000fca00078e0213 */
[----:B--2---:R1:W-:Y:S04]  /*19d0*/  STS [R19], R16 ;  /* 0x0000001013007388 */ /* 0x0043e80000000800 */
[----:B---3--:R1:W-:Y:S04]  /*19e0*/  STS [R19+0x4], R22 ;  /* 0x0000041613007388 */ /* 0x0083e80000000800 */
[----:B----4-:R1:W-:Y:S04]  /*19f0*/  STS [R19+0x8], R24 ;  /* 0x0000081813007388 */ /* 0x0103e80000000800 */
[----:B-----5:R1:W-:Y:S02]  /*1a00*/  STS [R19+0xc], R26 ;  /* 0x00000c1a13007388 */ /* 0x0203e40000000800 */
.L_x_19:
[----:B------:R-:W-:Y:S05]  /*1a10*/  @!P1 BRA `(.L_x_15) ;  /* 0x0000000000389947 */ /* 0x000fea0003800000 */
[----:B0-----:R-:W0:Y:S01]  /*1a20*/  LDC.64 R10, c[0x0][0x398] ;  /* 0x0000e600ff0a7b82 */ /* 0x001e220000000a00 */
[----:B------:R-:W-:Y:S01]  /*1a30*/  IADD3 R12, PT, PT, R2, 0x8480, RZ ;  /* 0x00008480020c7810 */ /* 0x000fe20007ffe0ff */
[----:B------:R-:W-:-:S03]  /*1a40*/  UMOV UR4, URZ ;  /* 0x000000ff00047c82 */ /* 0x000fc60008000000 */
[----:B------:R-:W-:-:S07]  /*1a50*/  LEA R21, R13, R12, 0x18 ;  /* 0x0000000c0d157211 */ /* 0x000fce00078ec0ff */
.L_x_20:
[----:B------:R-:W-:-:S04]  /*1a60*/  IMAD.IADD R17, R4, 0x1, R15 ;  /* 0x0000000104117824 */ /* 0x000fc800078e020f */
[----:B01-3--:R-:W-:-:S06]  /*1a70*/  IMAD.WIDE.U32 R16, R17, 0x4, R10 ;  /* 0x0000000411107825 */ /* 0x00bfcc00078e000a */
[----:B------:R-:W2:Y:S01]  /*1a80*/  LDG.E R16, desc[UR6][R16.64] ;  /* 0x0000000610107981 */ /* 0x000ea2000c1e1900 */
[----:B------:R-:W-:Y:S01]  /*1a90*/  IMAD.IADD R12, R8, 0x1, R15 ;  /* 0x00000001080c7824 */ /* 0x000fe200078e020f */
[----:B------:R-:W-:Y:S01]  /*1aa0*/  UIADD3 UR4, UPT, UPT, UR4, 0x1, URZ ;  /* 0x0000000104047890 */ /* 0x000fe2000fffe0ff */
[----:B------:R-:W-:-:S03]  /*1ab0*/  VIADD R15, R15, 0x1 ;  /* 0x000000010f0f7836 */ /* 0x000fc60000000000 */
[----:B------:R-:W-:Y:S02]  /*1ac0*/  LEA R19, R12, R21, 0x2 ;  /* 0x000000150c137211 */ /* 0x000fe400078e10ff */
[----:B------:R-:W-:-:S03]  /*1ad0*/  ISETP.NE.AND P1, PT, R18, UR4, PT ;  /* 0x0000000412007c0c */ /* 0x000fc6000bf25270 */
[----:B--2---:R3:W-:Y:S10]  /*1ae0*/  STS [R19], R16 ;  /* 0x0000001013007388 */ /* 0x0047f40000000800 */
[----:B------:R-:W-:Y:S05]  /*1af0*/  @P1 BRA `(.L_x_20) ;  /* 0xfffffffc00d81947 */ /* 0x000fea000383ffff */
.L_x_15:
[----:B------:R-:W-:Y:S05]  /*1b00*/  BSYNC.RECONVERGENT B0 ;  /* 0x0000000000007941 */ /* 0x000fea0003800200 */
.L_x_14:
[----:B------:R-:W-:Y:S04]  /*1b10*/  BSSY.RECONVERGENT B0, `(.L_x_21) ;  /* 0x000007f000007945 */ /* 0x000fe80003800200 */
[----:B------:R-:W-:Y:S05]  /*1b20*/  @!P0 BRA `(.L_x_22) ;  /* 0x0000000400f48947 */ /* 0x000fea0003800000 */
[----:B------:R-:W-:Y:S01]  /*1b30*/  ISETP.GE.U32.AND P0, PT, R14, 0xf, PT ;  /* 0x0000000f0e00780c */ /* 0x000fe20003f06070 */
[----:B------:R-:W-:Y:S01]  /*1b40*/  IMAD R4, R7, R0, RZ ;  /* 0x0000000007047224 */ /* 0x000fe200078e02ff */
[----:B-1----:R-:W-:Y:S01]  /*1b50*/  LOP3.LUT R18, R0, 0xf, RZ, 0xc0, !PT ;  /* 0x0000000f00127812 */ /* 0x002fe200078ec0ff */
[----:B--2---:R-:W-:-:S03]  /*1b60*/  IMAD.MOV.U32 R15, RZ, RZ, RZ ;  /* 0x000000ffff0f7224 */ /* 0x004fc600078e00ff */
[----:B------:R-:W-:-:S07]  /*1b70*/  ISETP.NE.AND P1, PT, R18, RZ, PT ;  /* 0x000000ff1200720c */ /* 0x000fce0003f25270 */
[----:B------:R-:W-:Y:S06]  /*1b80*/  @!P0 BRA `(.L_x_23) ;  /* 0x0000000000b08947 */ /* 0x000fec0003800000 */
[----:B------:R-:W-:Y:S01]  /*1b90*/  IADD3 R8, PT, PT, R2, 0x6300, RZ ;  /* 0x0000630002087810 */ /* 0x000fe20007ffe0ff */
[----:B------:R-:W-:Y:S01]  /*1ba0*/  UMOV UR4, URZ ;  /* 0x000000ff00047c82 */ /* 0x000fe20008000000 */
[----:B------:R-:W-:Y:S02]  /*1bb0*/  LOP3.LUT R15, R0, 0x7ffffff0, RZ, 0xc0, !PT ;  /* 0x7ffffff0000f7812 */ /* 0x000fe400078ec0ff */
[----:B------:R-:W-:-:S07]  /*1bc0*/  LEA R8, R13, R8, 0x18 ;  /* 0x000000080d087211 */ /* 0x000fce00078ec0ff */
.L_x_24:
[----:B0-----:R-:W0:Y:S01]  /*1bd0*/  LDC.64 R10, c[0x0][0x388] ;  /* 0x0000e200ff0a7b82 */ /* 0x001e220000000a00 */
[----:B-1----:R-:W-:-:S04]  /*1be0*/  VIADD R12, R4, UR4 ;  /* 0x00000004040c7c36 */ /* 0x002fc80008000000 */
[----:B0-----:R-:W-:-:S05]  /*1bf0*/  IMAD.WIDE.U32 R10, R12, 0x4, R10 ;  /* 0x000000040c0a7825 */ /* 0x001fca00078e000a */
[----:B------:R-:W2:Y:S04]  /*1c00*/  LDG.E R17, desc[UR6][R10.64] ;  /* 0x000000060a117981 */ /* 0x000ea8000c1e1900 */
[----:B------:R-:W4:Y:S04]  /*1c10*/  LDG.E R21, desc[UR6][R10.64+0x4] ;  /* 0x000004060a157981 */ /* 0x000f28000c1e1900 */
[----:B------:R-:W5:Y:S04]  /*1c20*/  LDG.E R23, desc[UR6][R10.64+0x8] ;  /* 0x000008060a177981 */ /* 0x000f68000c1e1900 */
[----:B------:R-:W5:Y:S04]  /*1c30*/  LDG.E R25, desc[UR6][R10.64+0xc] ;  /* 0x00000c060a197981 */ /* 0x000f68000c1e1900 */
[----:B------:R-:W5:Y:S01]  /*1c40*/  LDG.E R27, desc[UR6][R10.64+0x10] ;  /* 0x000010060a1b7981 */ /* 0x000f62000c1e1900 */
[----:B---3--:R-:W-:-:S03]  /*1c50*/  IMAD.IADD R19, R12, 0x1, R7 ;  /* 0x000000010c137824 */ /* 0x008fc600078e0207 */
[----:B------:R-:W3:Y:S02]  /*1c60*/  LDG.E R29, desc[UR6][R10.64+0x18] ;  /* 0x000018060a1d7981 */ /* 0x000ee4000c1e1900 */
[----:B------:R-:W-:Y:S02]  /*1c70*/  LEA R12, R19, R8, 0x2 ;  /* 0x00000008130c7211 */ /* 0x000fe400078e10ff */
[----:B------:R-:W3:Y:S04]  /*1c80*/  LDG.E R19, desc[UR6][R10.64+0x14] ;  /* 0x000014060a137981 */ /* 0x000ee8000c1e1900 */
[----:B------:R-:W3:Y:S04]  /*1c90*/  LDG.E R16, desc[UR6][R10.64+0x1c] ;  /* 0x00001c060a107981 */ /* 0x000ee8000c1e1900 */
[----:B------:R-:W3:Y:S04]  /*1ca0*/  LDG.E R20, desc[UR6][R10.64+0x20] ;  /* 0x000020060a147981 */ /* 0x000ee8000c1e1900 */
[----:B------:R-:W3:Y:S04]  /*1cb0*/  LDG.E R22, desc[UR6][R10.64+0x24] ;  /* 0x000024060a167981 */ /* 0x000ee8000c1e1900 */
[----:B------:R-:W3:Y:S04]  /*1cc0*/  LDG.E R24, desc[UR6][R10.64+0x28] ;  /* 0x000028060a187981 */ /* 0x000ee8000c1e1900 */
[----:B--2---:R0:W-:Y:S04]  /*1cd0*/  STS [R12], R17 ;  /* 0x000000110c007388 */ /* 0x0041e80000000800 */
[----:B----4-:R1:W-:Y:S04]  /*1ce0*/  STS [R12+0x4], R21 ;  /* 0x000004150c007388 */ /* 0x0103e80000000800 */
[----:B-----5:R2:W-:Y:S04]  /*1cf0*/  STS [R12+0x8], R23 ;  /* 0x000008170c007388 */ /* 0x0205e80000000800 */
[----:B------:R4:W-:Y:S04]  /*1d00*/  STS [R12+0xc], R25 ;  /* 0x00000c190c007388 */ /* 0x0009e80000000800 */
[----:B------:R5:W-:Y:S04]  /*1d10*/  STS [R12+0x10], R27 ;  /* 0x0000101b0c007388 */ /* 0x000be80000000800 */
[----:B0-----:R-:W3:Y:S04]  /*1d20*/  LDG.E R17, desc[UR6][R10.64+0x2c] ;  /* 0x00002c060a117981 */ /* 0x001ee8000c1e1900 */
[----:B-1----:R-:W3:Y:S04]  /*1d30*/  LDG.E R21, desc[UR6][R10.64+0x30] ;  /* 0x000030060a157981 */ /* 0x002ee8000c1e1900 */
[----:B--2---:R-:W2:Y:S04]  /*1d40*/  LDG.E R23, desc[UR6][R10.64+0x34] ;  /* 0x000034060a177981 */ /* 0x004ea8000c1e1900 */
[----:B----4-:R-:W4:Y:S04]  /*1d50*/  LDG.E R25, desc[UR6][R10.64+0x38] ;  /* 0x000038060a197981 */ /* 0x010f28000c1e1900 */
[----:B-----5:R-:W5:Y:S01]  /*1d60*/  LDG.E R27, desc[UR6][R10.64+0x3c] ;  /* 0x00003c060a1b7981 */ /* 0x020f62000c1e1900 */
[----:B------:R-:W-:-:S03]  /*1d70*/  UIADD3 UR4, UPT, UPT, UR4, 0x10, URZ ;  /* 0x0000001004047890 */ /* 0x000fc6000fffe0ff */
[----:B---3--:R1:W-:Y:S04]  /*1d80*/  STS [R12+0x14], R19 ;  /* 0x000014130c007388 */ /* 0x0083e80000000800 */
[----:B------:R1:W-:Y:S04]  /*1d90*/  STS [R12+0x18], R29 ;  /* 0x0000181d0c007388 */ /* 0x0003e80000000800 */
[----:B------:R1:W-:Y:S04]  /*1da0*/  STS [R12+0x1c], R16 ;  /* 0x00001c100c007388 */ /* 0x0003e80000000800 */
[----:B------:R1:W-:Y:S04]  /*1db0*/  STS [R12+0x20], R20 ;  /* 0x000020140c007388 */ /* 0x0003e80000000800 */
[----:B------:R1:W-:Y:S04]  /*1dc0*/  STS [R12+0x24], R22 ;  /* 0x000024160c007388 */ /* 0x0003e80000000800 */
[----:B------:R1:W-:Y:S01]  /*1dd0*/  STS [R12+0x28], R24 ;  /* 0x000028180c007388 */ /* 0x0003e20000000800 */
[----:B------:R-:W-:-:S03]  /*1de0*/  ISETP.NE.AND P0, PT, R15, UR4, PT ;  /* 0x000000040f007c0c */ /* 0x000fc6000bf05270 */
[----:B------:R1:W-:Y:S04]  /*1df0*/  STS [R12+0x2c], R17 ;  /* 0x00002c110c007388 */ /* 0x0003e80000000800 */
[----:B------:R1:W-:Y:S04]  /*1e00*/  STS [R12+0x30], R21 ;  /* 0x000030150c007388 */ /* 0x0003e80000000800 */
[----:B--2---:R1:W-:Y:S04]  /*1e10*/  STS [R12+0x34], R23 ;  /* 0x000034170c007388 */ /* 0x0043e80000000800 */
[----:B----4-:R1:W-:Y:S04]  /*1e20*/  STS [R12+0x38], R25 ;  /* 0x000038190c007388 */ /* 0x0103e80000000800 */
[----:B-----5:R1:W-:Y:S01]  /*1e30*/  STS [R12+0x3c], R27 ;  /* 0x00003c1b0c007388 */ /* 0x0203e20000000800 */
[----:B------:R-:W-:Y:S05]  /*1e40*/  @P0 BRA `(.L_x_24) ;  /* 0xfffffffc00600947 */ /* 0x000fea000383ffff */
.L_x_23:
[----:B------:R-:W-:Y:S05]  /*1e50*/  @!P1 BRA `(.L_x_22) ;  /* 0x0000000400289947 */ /* 0x000fea0003800000 */
[----:B------:R-:W-:Y:S02]  /*1e60*/  ISETP.GE.U32.AND P0, PT, R18, 0x8, PT ;  /* 0x000000081200780c */ /* 0x000fe40003f06070 */
[----:B-1-3--:R-:W-:-:S04]  /*1e70*/  LOP3.LUT R19, R0, 0x7, RZ, 0xc0, !PT ;  /* 0x0000000700137812 */ /* 0x00afc800078ec0ff */
[----:B------:R-:W-:-:S07]  /*1e80*/  ISETP.NE.AND P1, PT, R19, RZ, PT ;  /* 0x000000ff1300720c */ /* 0x000fce0003f25270 */
[----:B------:R-:W-:Y:S06]  /*1e90*/  @!P0 BRA `(.L_x_25) ;  /* 0x0000000000748947 */ /* 0x000fec0003800000 */
[----:B0-----:R-:W0:Y:S01]  /*1ea0*/  LDC.64 R16, c[0x0][0x388] ;  /* 0x0000e200ff107b82 */ /* 0x001e220000000a00 */
        /* <DEDUP_REMOVED lines=15> */
[----:B------:R-:W-:Y:S01]  /*1fa0*/  IADD3 R21, PT, PT, R2, 0x6300, RZ ;  /* 0x0000630002157810 */ /* 0x000fe20007ffe0ff */
[----:B------:R-:W-:-:S03]  /*1fb0*/  IMAD.IADD R8, R8, 0x1, R7 ;  /* 0x0000000108087824 */ /* 0x000fc600078e0207 */
[----:B------:R-:W-:-:S05]  /*1fc0*/  LEA R21, R13, R21, 0x18 ;  /* 0x000000150d157211 */ /* 0x000fca00078ec0ff */
[----:B0-----:R-:W-:Y:S01]  /*1fd0*/  IMAD R17, R8, 0x4, R21 ;  /* 0x0000000408117824 */ /* 0x001fe200078e0215 */
[----:B------:R-:W-:-:S04]  /*1fe0*/  IADD3 R15, PT, PT, R15, 0x8, RZ ;  /* 0x000000080f0f7810 */ /* 0x000fc80007ffe0ff */
        /* <DEDUP_REMOVED lines=8> */
.L_x_25:
[----:B------:R-:W-:Y:S05]  /*2070*/  @!P1 BRA `(.L_x_22) ;  /* 0x0000000000a09947 */ /* 0x000fea0003800000 */
[----:B------:R-:W-:Y:S02]  /*2080*/  ISETP.GE.U32.AND P0, PT, R19, 0x4, PT ;  /* 0x000000041300780c */ /* 0x000fe40003f06070 */
[----:B-1----:R-:W-:-:S04]  /*2090*/  LOP3.LUT R12, R0, 0x3, RZ, 0xc0, !PT ;  /* 0x00000003000c7812 */ /* 0x002fc800078ec0ff */
        /* <DEDUP_REMOVED lines=11> */
[----:B------:R-:W3:Y:S04]  /*2150*/  LDG.E R16, desc[UR6][R16.64] ;  /* 0x0000000610107981 */ /* 0x000ee8000c1e1900 */
[----:B------:R-:W4:Y:S04]  /*2160*/  LDG.E R22, desc[UR6][R10.64+0x8] ;  /* 0x000008060a167981 */ /* 0x000f28000c1e1900 */
[----:B------:R-:W5:Y:S01]  /*2170*/  LDG.E R24, desc[UR6][R10.64+0xc] ;  /* 0x00000c060a187981 */ /* 0x000f62000c1e1900 */
[----:B------:R-:W-:Y:S01]  /*2180*/  IADD3 R18, PT, PT, R2, 0x6300, RZ ;  /* 0x0000630002127810 */ /* 0x000fe20007ffe0ff */
[----:B------:R-:W-:-:S03]  /*2190*/  IMAD.IADD R8, R8, 0x1, R7 ;  /* 0x0000000108087824 */ /* 0x000fc600078e0207 */
[----:B------:R-:W-:-:S05]  /*21a0*/  LEA R19, R13, R18, 0x18 ;  /* 0x000000120d137211 */ /* 0x000fca00078ec0ff */
[----:B------:R-:W-:Y:S01]  /*21b0*/  IMAD R19, R8, 0x4, R19 ;  /* 0x0000000408137824 */ /* 0x000fe200078e0213 */
[----:B------:R-:W-:-:S04]  /*21c0*/  IADD3 R15, PT, PT, R15, 0x4, RZ ;  /* 0x000000040f0f7810 */ /* 0x000fc80007ffe0ff */
[----:B--2---:R1:W-:Y:S04]  /*21d0*/  STS [R19+0x4], R20 ;  /* 0x0000041413007388 */ /* 0x0043e80000000800 */
[----:B---3--:R1:W-:Y:S04]  /*21e0*/  STS [R19], R16 ;  /* 0x0000001013007388 */ /* 0x0083e80000000800 */
[----:B----4-:R1:W-:Y:S04]  /*21f0*/  STS [R19+0x8], R22 ;  /* 0x0000081613007388 */ /* 0x0103e80000000800 */
[----:B-----5:R1:W-:Y:S02]  /*2200*/  STS [R19+0xc], R24 ;  /* 0x00000c1813007388 */ /* 0x0203e40000000800 */
.L_x_26:
[----:B------:R-:W-:Y:S05]  /*2210*/  @!P1 BRA `(.L_x_22) ;  /* 0x0000000000389947 */ /* 0x000fea0003800000 */
[----:B0-----:R-:W0:Y:S01]  /*2220*/  LDC.64 R10, c[0x0][0x388] ;  /* 0x0000e200ff0a7b82 */ /* 0x001e220000000a00 */
[----:B------:R-:W-:Y:S01]  /*2230*/  VIADD R8, R2, 0x6300 ;  /* 0x0000630002087836 */ /* 0x000fe20000000000 */
[----:B------:R-:W-:-:S04]  /*2240*/  UMOV UR4, URZ ;  /* 0x000000ff00047c82 */ /* 0x000fc80008000000 */
[----:B------:R-:W-:-:S07]  /*2250*/  LEA R21, R13, R8, 0x18 ;  /* 0x000000080d157211 */ /* 0x000fce00078ec0ff */
.L_x_27:
[----:B------:R-:W-:-:S04]  /*2260*/  IMAD.IADD R8, R4, 0x1, R15 ;  /* 0x0000000104087824 */ /* 0x000fc800078e020f */
[----:B01--4-:R-:W-:-:S06]  /*2270*/  IMAD.WIDE.U32 R16, R8, 0x4, R10 ;  /* 0x0000000408107825 */ /* 0x013fcc00078e000a */
[----:B------:R-:W2:Y:S01]  /*2280*/  LDG.E R16, desc[UR6][R16.64] ;  /* 0x0000000610107981 */ /* 0x000ea2000c1e1900 */
[----:B------:R-:W-:Y:S01]  /*2290*/  IADD3 R8, PT, PT, R8, R7, RZ ;  /* 0x0000000708087210 */ /* 0x000fe20007ffe0ff */
[----:B------:R-:W-:Y:S01]  /*22a0*/  UIADD3 UR4, UPT, UPT, UR4, 0x1, URZ ;  /* 0x0000000104047890 */ /* 0x000fe2000fffe0ff */
[----:B------:R-:W-:-:S03]  /*22b0*/  VIADD R15, R15, 0x1 ;  /* 0x000000010f0f7836 */ /* 0x000fc60000000000 */
[----:B------:R-:W-:Y:S02]  /*22c0*/  IMAD R19, R8, 0x4, R21 ;  /* 0x0000000408137824 */ /* 0x000fe400078e0215 */
[----:B------:R-:W-:-:S03]  /*22d0*/  ISETP.NE.AND P0, PT, R12, UR4, PT ;  /* 0x000000040c007c0c */ /* 0x000fc6000bf05270 */
[----:B--2---:R4:W-:Y:S10]  /*22e0*/  STS [R19], R16 ;  /* 0x0000001013007388 */ /* 0x0049f40000000800 */
[----:B------:R-:W-:Y:S05]  /*22f0*/  @P0 BRA `(.L_x_27) ;  /* 0xfffffffc00d80947 */ /* 0x000fea000383ffff */
.L_x_22:
[----:B------:R-:W-:Y:S05]  /*2300*/  BSYNC.RECONVERGENT B0 ;  /* 0x0000000000007941 */ /* 0x000fea0003800200 */
.L_x_21:
[----:B0-2---:R-:W0:Y:S01]  /*2310*/  LDC.64 R10, c[0x0][0x3b0] ;  /* 0x0000ec00ff0a7b82 */ /* 0x005e220000000a00 */
[----:B-1----:R-:W-:Y:S01]  /*2320*/  LEA R12, R13, R2, 0x18 ;  /* 0x000000020d0c7211 */ /* 0x002fe200078ec0ff */
[----:B------:R-:W-:Y:S06]  /*2330*/  BSSY.RECONVERGENT B0, `(.L_x_28) ;  /* 0x0000074000007945 */ /* 0x000fec0003800200 */
[----:B------:R-:W-:Y:S01]  /*2340*/  BAR.SYNC.DEFER_BLOCKING 0x0 ;  /* 0x0000000000007b1d */ /* 0x000fe20000010000 */
[-C--:B0-----:R-:W-:Y:S01]  /*2350*/  ISETP.GE.AND P0, PT, R7, R11.reuse, PT ;  /* 0x0000000b0700720c */ /* 0x081fe20003f06270 */
[----:B------:R-:W-:-:S03]  /*2360*/  IMAD R17, R9, R11, R9 ;  /* 0x0000000b09117224 */ /* 0x000fc600078e0209 */
[----:B------:R-:W-:Y:S02]  /*2370*/  ISETP.LT.AND P0, PT, R9, R10, !P0 ;  /* 0x0000000a0900720c */ /* 0x000fe40004701270 */
[----:B------:R-:W-:-:S05]  /*2380*/  IADD3 R8, PT, PT, R17, R7, RZ ;  /* 0x0000000711087210 */ /* 0x000fca0007ffe0ff */
[----:B------:R-:W-:-:S06]  /*2390*/  IMAD R4, R8, 0x4, R12 ;  /* 0x0000000408047824 */ /* 0x000fcc00078e020c */
[----:B------:R-:W-:Y:S05]  /*23a0*/  @!P0 BRA `(.L_x_29) ;  /* 0x0000000400b08947 */ /* 0x000fea0003800000 */
[----:B---34-:R-:W-:Y:S01]  /*23b0*/  IMAD.MOV.U32 R19, RZ, RZ, RZ ;  /* 0x000000ffff137224 */ /* 0x018fe200078e00ff */
[----:B------:R-:W-:Y:S06]  /*23c0*/  @!P2 BRA `(.L_x_30) ;  /* 0x00000004009ca947 */ /* 0x000fec0003800000 */
[----:B------:R-:W-:Y:S01]  /*23d0*/  ISETP.GE.U32.AND P1, PT, R14, 0x7, PT ;  /* 0x000000070e00780c */ /* 0x000fe20003f26070 */
[-C--:B------:R-:W-:Y:S01]  /*23e0*/  IMAD R15, R9, R0.reuse, R9 ;  /* 0x00000000090f7224 */ /* 0x080fe200078e0209 */
[----:B------:R-:W-:Y:S01]  /*23f0*/  LOP3.LUT R26, R0, 0x7, RZ, 0xc0, !PT ;  /* 0x00000007001a7812 */ /* 0x000fe200078ec0ff */
[----:B------:R-:W-:Y:S01]  /*2400*/  IMAD R16, R7, R0, R7 ;  /* 0x0000000007107224 */ /* 0x000fe200078e0207 */
[----:B------:R-:W-:Y:S02]  /*2410*/  CS2R R18, SRZ ;  /* 0x0000000000127805 */ /* 0x000fe4000001ff00 */
[----:B------:R-:W-:-:S07]  /*2420*/  ISETP.NE.AND P3, PT, R26, RZ, PT ;  /* 0x000000ff1a00720c */ /* 0x000fce0003f65270 */
[----:B------:R-:W-:Y:S06]  /*2430*/  @!P1 BRA `(.L_x_31) ;  /* 0x0000000000989947 */ /* 0x000fec0003800000 */
[C---:B------:R-:W-:Y:S01]  /*2440*/  IADD3 R20, PT, PT, R2.reuse, 0x2200, RZ ;  /* 0x0000220002147810 */ /* 0x040fe20007ffe0ff */
[----:B------:R-:W-:Y:S01]  /*2450*/  VIADD R22, R2, 0x4280 ;  /* 0x0000428002167836 */ /* 0x000fe20000000000 */
[----:B------:R-:W-:Y:S01]  /*2460*/  LOP3.LUT R18, R0, 0x7ffffff8, RZ, 0xc0, !PT ;  /* 0x7ffffff800127812 */ /* 0x000fe200078ec0ff */
[----:B------:R-:W-:Y:S01]  /*2470*/  IMAD.MOV.U32 R19, RZ, RZ, RZ ;  /* 0x000000ffff137224 */ /* 0x000fe200078e00ff */
[C---:B------:R-:W-:Y:S01]  /*2480*/  LEA R21, R13.reuse, R20, 0x18 ;  /* 0x000000140d157211 */ /* 0x040fe200078ec0ff */
[----:B------:R-:W-:Y:S01]  /*2490*/  UMOV UR4, URZ ;  /* 0x000000ff00047c82 */ /* 0x000fe20008000000 */
[----:B------:R-:W-:-:S07]  /*24a0*/  LEA R20, R13, R22, 0x18 ;  /* 0x000000160d147211 */ /* 0x000fce00078ec0ff */
.L_x_32:
[----:B------:R-:W-:Y:S01]  /*24b0*/  IADD3 R22, PT, PT, R15, UR4, RZ ;  /* 0x000000040f167c10 */ /* 0x000fe2000fffe0ff */
[----:B------:R-:W-:Y:S01]  /*24c0*/  VIADD R23, R16, UR4 ;  /* 0x0000000410177c36 */ /* 0x000fe20008000000 */
[----:B------:R-:W-:-:S03]  /*24d0*/  UIADD3 UR4, UPT, UPT, UR4, 0x8, URZ ;  /* 0x0000000804047890 */ /* 0x000fc6000fffe0ff */
[----:B------:R-:W-:Y:S01]  /*24e0*/  IMAD R22, R22, 0x4, R21 ;  /* 0x0000000416167824 */ /* 0x000fe200078e0215 */
[----:B------:R-:W-:Y:S02]  /*24f0*/  LEA R23, R23, R20, 0x2 ;  /* 0x0000001417177211 */ /* 0x000fe400078e10ff */
[----:B------:R-:W-:Y:S02]  /*2500*/  ISETP.NE.AND P1, PT, R18, UR4, PT ;  /* 0x0000000412007c0c */ /* 0x000fe4000bf25270 */
[----:B------:R-:W-:Y:S04]  /*2510*/  LDS R24, [R22] ;  /* 0x0000000016187984 */ /* 0x000fe80000000800 */
[----:B------:R-:W0:Y:S04]  /*2520*/  LDS R25, [R23] ;  /* 0x0000000017197984 */ /* 0x000e280000000800 */
[----:B------:R-:W-:Y:S04]  /*2530*/  LDS R28, [R22+0x1c] ;  /* 0x00001c00161c7984 */ /* 0x000fe80000000800 */
[----:B------:R-:W-:Y:S01]  /*2540*/  LDS R27, [R23+0x1c] ;  /* 0x00001c00171b7984 */ /* 0x000fe20000000800 */
[----:B0-----:R-:W-:-:S03]  /*2550*/  FFMA R24, R24, R25, R19 ;  /* 0x0000001918187223 */ /* 0x001fc60000000013 */
[----:B------:R-:W-:Y:S04]  /*2560*/  LDS R19, [R22+0x4] ;  /* 0x0000040016137984 */ /* 0x000fe80000000800 */
[----:B------:R-:W0:Y:S02]  /*2570*/  LDS R25, [R23+0x4] ;  /* 0x0000040017197984 */ /* 0x000e240000000800 */
[----:B0-----:R-:W-:Y:S02]  /*2580*/  FFMA R19, R19, R25, R24 ;  /* 0x0000001913137223 */ /* 0x001fe40000000018 */
[----:B------:R-:W-:Y:S04]  /*2590*/  LDS R24, [R22+0x8] ;  /* 0x0000080016187984 */ /* 0x000fe80000000800 */
[----:B------:R-:W0:Y:S02]  /*25a0*/  LDS R25, [R23+0x8] ;  /* 0x0000080017197984 */ /* 0x000e240000000800 */
[----:B0-----:R-:W-:-:S02]  /*25b0*/  FFMA R19, R24, R25, R19 ;  /* 0x0000001918137223 */ /* 0x001fc40000000013 */
        /* <DEDUP_REMOVED lines=11> */
[----:B0-----:R-:W-:-:S04]  /*2670*/  FFMA R19, R24, R25, R19 ;  /* 0x0000001918137223 */ /* 0x001fc80000000013 */
[----:B------:R-:W-:Y:S01]  /*2680*/  FFMA R19, R28, R27, R19 ;  /* 0x0000001b1c137223 */ /* 0x000fe20000000013 */
[----:B------:R-:W-:Y:S06]  /*2690*/  @P1 BRA `(.L_x_32) ;  /* 0xfffffffc00841947 */ /* 0x000fec000383ffff */
.L_x_31:
[----:B------:R-:W-:Y:S05]  /*26a0*/  @!P3 BRA `(.L_x_30) ;  /* 0x0000000000e4b947 */ /* 0x000fea0003800000 */
[----:B------:R-:W-:Y:S02]  /*26b0*/  ISETP.GE.U32.AND P1, PT, R26, 0x4, PT ;  /* 0x000000041a00780c */ /* 0x000fe40003f26070 */
[----:B------:R-:W-:-:S04]  /*26c0*/  LOP3.LUT R24, R0, 0x3, RZ, 0xc0, !PT ;  /* 0x0000000300187812 */ /* 0x000fc800078ec0ff */
[----:B------:R-:W-:-:S07]  /*26d0*/  ISETP.NE.AND P3, PT, R24, RZ, PT ;  /* 0x000000ff1800720c */ /* 0x000fce0003f65270 */
[----:B------:R-:W-:Y:S06]  /*26e0*/  @!P1 BRA `(.L_x_33) ;  /* 0x0000000000549947 */ /* 0x000fec0003800000 */
[C---:B------:R-:W-:Y:S01]  /*26f0*/  VIADD R22, R2.reuse, 0x2200 ;  /* 0x0000220002167836 */ /* 0x040fe20000000000 */
[----:B------:R-:W-:Y:S01]  /*2700*/  IADD3 R20, PT, PT, R15, R18, RZ ;  /* 0x000000120f147210 */ /* 0x000fe20007ffe0ff */
[----:B------:R-:W-:Y:S02]  /*2710*/  VIADD R26, R2, 0x4280 ;  /* 0x00004280021a7836 */ /* 0x000fe40000000000 */
[----:B------:R-:W-:Y:S01]  /*2720*/  IMAD.IADD R21, R16, 0x1, R18 ;  /* 0x0000000110157824 */ /* 0x000fe200078e0212 */
[C---:B------:R-:W-:Y:S01]  /*2730*/  LEA R23, R13.reuse, R22, 0x18 ;  /* 0x000000160d177211 */ /* 0x040fe200078ec0ff */
[----:B------:R-:W-:Y:S01]  /*2740*/  VIADD R18, R18, 0x4 ;  /* 0x0000000412127836 */ /* 0x000fe20000000000 */
[----:B------:R-:W-:-:S03]  /*2750*/  LEA R26, R13, R26, 0x18 ;  /* 0x0000001a0d1a7211 */ /* 0x000fc600078ec0ff */
[----:B------:R-:W-:Y:S01]  /*2760*/  IMAD R20, R20, 0x4, R23 ;  /* 0x0000000414147824 */ /* 0x000fe200078e0217 */
[----:B------:R-:W-:-:S04]  /*2770*/  LEA R21, R21, R26, 0x2 ;  /* 0x0000001a15157211 */ /* 0x000fc800078e10ff */
[----:B------:R-:W-:Y:S04]  /*2780*/  LDS R22, [R20] ;  /* 0x0000000014167984 */ /* 0x000fe80000000800 */
[----:B------:R-:W0:Y:S04]  /*2790*/  LDS R23, [R21] ;  /* 0x0000000015177984 */ /* 0x000e280000000800 */
[----:B------:R-:W-:Y:S04]  /*27a0*/  LDS R26, [R20+0x8] ;  /* 0x00000800141a7984 */ /* 0x000fe80000000800 */
[----:B------:R-:W-:Y:S04]  /*27b0*/  LDS R25, [R21+0x8] ;  /* 0x0000080015197984 */ /* 0x000fe80000000800 */
[----:B------:R-:W-:Y:S04]  /*27c0*/  LDS R28, [R20+0xc] ;  /* 0x00000c00141c7984 */ /* 0x000fe80000000800 */
[----:B------:R-:W-:Y:S01]  /*27d0*/  LDS R27, [R21+0xc] ;  /* 0x00000c00151b7984 */ /* 0x000fe20000000800 */
[----:B0-----:R-:W-:-:S03]  /*27e0*/  FFMA R22, R22, R23, R19 ;  /* 0x0000001716167223 */ /* 0x001fc60000000013 */
[----:B------:R-:W-:Y:S04]  /*27f0*/  LDS R19, [R20+0x4] ;  /* 0x0000040014137984 */ /* 0x000fe80000000800 */
[----:B------:R-:W0:Y:S02]  /*2800*/  LDS R23, [R21+0x4] ;  /* 0x0000040015177984 */ /* 0x000e240000000800 */
[----:B0-----:R-:W-:-:S04]  /*2810*/  FFMA R19, R19, R23, R22 ;  /* 0x0000001713137223 */ /* 0x001fc80000000016 */
[----:B------:R-:W-:-:S04]  /*2820*/  FFMA R19, R26, R25, R19 ;  /* 0x000000191a137223 */ /* 0x000fc80000000013 */
[----:B------:R-:W-:-:S07]  /*2830*/  FFMA R19, R28, R27, R19 ;  /* 0x0000001b1c137223 */ /* 0x000fce0000000013 */
.L_x_33:
[----:B------:R-:W-:Y:S05]  /*2840*/  @!P3 BRA `(.L_x_30) ;  /* 0x00000000007cb947 */ /* 0x000fea0003800000 */
[----:B------:R-:W-:Y:S02]  /*2850*/  ISETP.NE.AND P1, PT, R24, 0x1, PT ;  /* 0x000000011800780c */ /* 0x000fe40003f25270 */
[----:B------:R-:W-:-:S04]  /*2860*/  LOP3.LUT R20, R0, 0x1, RZ, 0xc0, !PT ;  /* 0x0000000100147812 */ /* 0x000fc800078ec0ff */
[----:B------:R-:W-:-:S07]  /*2870*/  ISETP.NE.U32.AND P3, PT, R20, 0x1, PT ;  /* 0x000000011400780c */ /* 0x000fce0003f65070 */
[----:B------:R-:W-:Y:S06]  /*2880*/  @!P1 BRA `(.L_x_34) ;  /* 0x00000000003c9947 */ /* 0x000fec0003800000 */
[C---:B------:R-:W-:Y:S01]  /*2890*/  VIADD R22, R2.reuse, 0x2200 ;  /* 0x0000220002167836 */ /* 0x040fe20000000000 */
[----:B------:R-:W-:Y:S01]  /*28a0*/  IADD3 R24, PT, PT, R2, 0x4280, RZ ;  /* 0x0000428002187810 */ /* 0x000fe20007ffe0ff */
[--C-:B------:R-:W-:Y:S02]  /*28b0*/  IMAD.IADD R20, R15, 0x1, R18.reuse ;  /* 0x000000010f147824 */ /* 0x100fe400078e0212 */
        /* <DEDUP_REMOVED lines=9> */
[----:B------:R-:W1:Y:S01]  /*2950*/  LDS R25, [R23+0x4] ;  /* 0x0000040017197984 */ /* 0x000e620000000800 */
[----:B0-----:R-:W-:-:S04]  /*2960*/  FFMA R19, R22, R21, R19 ;  /* 0x0000001516137223 */ /* 0x001fc80000000013 */
[----:B-1----:R-:W-:-:S07]  /*2970*/  FFMA R19, R24, R25, R19 ;  /* 0x0000001918137223 */ /* 0x002fce0000000013 */
.L_x_34:
[----:B------:R-:W-:Y:S05]  /*2980*/  @P3 BRA `(.L_x_30) ;  /* 0x00000000002c3947 */ /* 0x000fea0003800000 */
[C---:B------:R-:W-:Y:S01]  /*2990*/  VIADD R22, R2.reuse, 0x4280 ;  /* 0x0000428002167836 */ /* 0x040fe20000000000 */
[----:B------:R-:W-:Y:S01]  /*29a0*/  IADD3 R20, PT, PT, R2, 0x2200, RZ ;  /* 0x0000220002147810 */ /* 0x000fe20007ffe0ff */
[----:B------:R-:W-:Y:S01]  /*29b0*/  IMAD.IADD R15, R15, 0x1, R18 ;  /* 0x000000010f0f7824 */ /* 0x000fe200078e0212 */
[----:B------:R-:W-:Y:S02]  /*29c0*/  IADD3 R16, PT, PT, R16, R18, RZ ;  /* 0x0000001210107210 */ /* 0x000fe40007ffe0ff */
[C---:B------:R-:W-:Y:S02]  /*29d0*/  LEA R21, R13.reuse, R22, 0x18 ;  /* 0x000000160d157211 */ /* 0x040fe400078ec0ff */
[----:B------:R-:W-:-:S03]  /*29e0*/  LEA R20, R13, R20, 0x18 ;  /* 0x000000140d147211 */ /* 0x000fc600078ec0ff */
[----:B------:R-:W-:Y:S02]  /*29f0*/  IMAD R18, R16, 0x4, R21 ;  /* 0x0000000410127824 */ /* 0x000fe400078e0215 */
[----:B------:R-:W-:-:S04]  /*2a00*/  IMAD R15, R15, 0x4, R20 ;  /* 0x000000040f0f7824 */ /* 0x000fc800078e0214 */
[----:B------:R-:W-:Y:S04]  /*2a10*/  LDS R18, [R18] ;  /* 0x0000000012127984 */ /* 0x000fe80000000800 */
[----:B------:R-:W0:Y:S02]  /*2a20*/  LDS R16, [R15] ;  /* 0x000000000f107984 */ /* 0x000e240000000800 */
[----:B0-----:R-:W-:-:S07]  /*2a30*/  FFMA R19, R16, R18, R19 ;  /* 0x0000001210137223 */ /* 0x001fce0000000013 */
.L_x_30:
[----:B------:R-:W0:Y:S02]  /*2a40*/  LDCU UR4, c[0x0][0x3c0] ;  /* 0x00007800ff0477ac */ /* 0x000e240008000800 */
[----:B0-----:R-:W-:-:S05]  /*2a50*/  FMUL R19, R19, UR4 ;  /* 0x0000000413137c20 */ /* 0x001fca0008400000 */
[----:B------:R0:W-:Y:S02]  /*2a60*/  STS [R4], R19 ;  /* 0x0000001304007388 */ /* 0x0001e40000000800 */
.L_x_29:
[----:B------:R-:W-:Y:S05]  /*2a70*/  BSYNC.RECONVERGENT B0 ;  /* 0x0000000000007941 */ /* 0x000fea0003800200 */
.L_x_28:
[----:B------:R-:W-:Y:S01]  /*2a80*/  BAR.SYNC.DEFER_BLOCKING 0x0 ;  /* 0x0000000000007b1d */ /* 0x000fe20000010000 */
[----:B------:R-:W-:Y:S02]  /*2a90*/  ISETP.GE.AND P1, PT, R9, R10, PT ;  /* 0x0000000a0900720c */ /* 0x000fe40003f26270 */
[----:B------:R-:W-:Y:S02]  /*2aa0*/  IADD3 R10, PT, PT, R2, 0x2100, RZ ;  /* 0x00002100020a7810 */ /* 0x000fe40007ffe0ff */
[----:B------:R-:W-:Y:S01]  /*2ab0*/  ISETP.EQ.AND P1, PT, R7, RZ, !P1 ;  /* 0x000000ff0700720c */ /* 0x000fe20004f22270 */
[----:B------:R-:W-:Y:S01]  /*2ac0*/  BSSY.RECONVERGENT B0, `(.L_x_35) ;  /* 0x0000056000007945 */ /* 0x000fe20003800200 */
[----:B------:R-:W-:-:S05]  /*2ad0*/  LEA R10, R13, R10, 0x18 ;  /* 0x0000000a0d0a7211 */ /* 0x000fca00078ec0ff */
[----:B------:R-:W-:-:S06]  /*2ae0*/  IMAD R7, R9, 0x4, R10 ;  /* 0x0000000409077824 */ /* 0x000fcc00078e020a */
[----:B------:R-:W-:Y:S05]  /*2af0*/  @!P1 BRA `(.L_x_36) ;  /* 0x0000000400489947 */ /* 0x000fea0003800000 */
[----:B------:R-:W-:Y:S01]  /*2b00*/  IMAD R12, R17, 0x4, R12 ;  /* 0x00000004110c7824 */ /* 0x000fe200078e020c */
[----:B------:R-:W-:-:S04]  /*2b10*/  ISETP.GE.AND P3, PT, R11, 0x1, PT ;  /* 0x000000010b00780c */ /* 0x000fc80003f66270 */
[----:B------:R-:W1:Y:S04]  /*2b20*/  LDS R20, [R12] ;  /* 0x000000000c147984 */ /* 0x000e680000000800 */
[----:B-1----:R1:W-:Y:S05]  /*2b30*/  STS [R7], R20 ;  /* 0x0000001407007388 */ /* 0x0023ea0000000800 */
[----:B------:R-:W-:Y:S05]  /*2b40*/  @!P3 BRA `(.L_x_36) ;  /* 0x000000040034b947 */ /* 0x000fea0003800000 */
[C---:B------:R-:W-:Y:S01]  /*2b50*/  ISETP.GE.U32.AND P4, PT, R11.reuse, 0x10, PT ;  /* 0x000000100b00780c */ /* 0x040fe20003f86070 */
[----:B------:R-:W-:Y:S01]  /*2b60*/  HFMA2 R15, -RZ, RZ, 0, 0 ;  /* 0x00000000ff0f7431 */ /* 0x000fe200000001ff */
[----:B------:R-:W-:-:S04]  /*2b70*/  LOP3.LUT R24, R11, 0xf, RZ, 0xc0, !PT ;  /* 0x0000000f0b187812 */ /* 0x000fc800078ec0ff */
[----:B------:R-:W-:-:S07]  /*2b80*/  ISETP.NE.AND P3, PT, R24, RZ, PT ;  /* 0x000000ff1800720c */ /* 0x000fce0003f65270 */
[----:B------:R-:W-:Y:S06]  /*2b90*/  @!P4 BRA `(.L_x_37) ;  /* 0x000000000078c947 */ /* 0x000fec0003800000 */
[----:B------:R-:W-:Y:S01]  /*2ba0*/  LOP3.LUT R15, R11, 0x7ffffff0, RZ, 0xc0, !PT ;  /* 0x7ffffff00b0f7812 */ /* 0x000fe200078ec0ff */
[----:B---34-:R-:W-:-:S07]  /*2bb0*/  IMAD.MOV.U32 R16, RZ, RZ, RZ ;  /* 0x000000ffff107224 */ /* 0x018fce00078e00ff */
.L_x_38:
[C---:B------:R-:W-:Y:S01]  /*2bc0*/  IMAD R10, R16.reuse, 0x4, R12 ;  /* 0x00000004100a7824 */ /* 0x040fe200078e020c */
[----:B------:R-:W-:-:S04]  /*2bd0*/  IADD3 R16, PT, PT, R16, 0x10, RZ ;  /* 0x0000001010107810 */ /* 0x000fc80007ffe0ff */
[----:B------:R-:W-:Y:S01]  /*2be0*/  LDS R21, [R10] ;  /* 0x000000000a157984 */ /* 0x000fe20000000800 */
[----:B------:R-:W-:-:S03]  /*2bf0*/  ISETP.NE.AND P4, PT, R16, R15, PT ;  /* 0x0000000f1000720c */ /* 0x000fc60003f85270 */
[----:B------:R-:W2:Y:S04]  /*2c00*/  LDS R22, [R10+0x4] ;  /* 0x000004000a167984 */ /* 0x000ea80000000800 */
[----:B------:R-:W-:Y:S04]  /*2c10*/  LDS R23, [R10+0x8] ;  /* 0x000008000a177984 */ /* 0x000fe80000000800 */
[----:B------:R-:W3:Y:S04]  /*2c20*/  LDS R25, [R10+0xc] ;  /* 0x00000c000a197984 */ /* 0x000ee80000000800 */
[----:B------:R-:W-:Y:S04]  /*2c30*/  LDS R18, [R10+0x10] ;  /* 0x000010000a127984 */ /* 0x000fe80000000800 */
[----:B0-----:R-:W0:Y:S04]  /*2c40*/  LDS R19, [R10+0x14] ;  /* 0x000014000a137984 */ /* 0x001e280000000800 */
[----:B------:R-:W-:Y:S04]  /*2c50*/  LDS R26, [R10+0x34] ;  /* 0x000034000a1a7984 */ /* 0x000fe80000000800 */
[----:B------:R-:W-:Y:S01]  /*2c60*/  LDS R27, [R10+0x3c] ;  /* 0x00003c000a1b7984 */ /* 0x000fe20000000800 */
[----:B--2---:R-:W-:-:S03]  /*2c70*/  FMNMX3 R22, R20, R21, R22, !PT ;  /* 0x0000001514167276 */ /* 0x004fc60007800016 */
[----:B------:R-:W-:Y:S04]  /*2c80*/  LDS R21, [R10+0x18] ;  /* 0x000018000a157984 */ /* 0x000fe80000000800 */
[----:B-1----:R-:W1:Y:S01]  /*2c90*/  LDS R20, [R10+0x1c] ;  /* 0x00001c000a147984 */ /* 0x002e620000000800 */
[----:B---3--:R-:W-:-:S03]  /*2ca0*/  FMNMX3 R25, R22, R23, R25, !PT ;  /* 0x0000001716197276 */ /* 0x008fc60007800019 */
[----:B------:R-:W-:Y:S04]  /*2cb0*/  LDS R23, [R10+0x20] ;  /* 0x000020000a177984 */ /* 0x000fe80000000800 */
[----:B------:R-:W2:Y:S01]  /*2cc0*/  LDS R22, [R10+0x24] ;  /* 0x000024000a167984 */ /* 0x000ea20000000800 */
[----:B0-----:R-:W-:-:S03]  /*2cd0*/  FMNMX3 R25, R25, R18, R19, !PT ;  /* 0x0000001219197276 */ /* 0x001fc60007800013 */
[----:B------:R-:W-:Y:S04]  /*2ce0*/  LDS R19, [R10+0x28] ;  /* 0x000028000a137984 */ /* 0x000fe80000000800 */
[----:B------:R-:W0:Y:S01]  /*2cf0*/  LDS R18, [R10+0x2c] ;  /* 0x00002c000a127984 */ /* 0x000e220000000800 */
[----:B-1----:R-:W-:-:S03]  /*2d00*/  FMNMX3 R21, R25, R21, R20, !PT ;  /* 0x0000001519157276 */ /* 0x002fc60007800014 */
[----:B------:R-:W1:Y:S04]  /*2d10*/  LDS R25, [R10+0x30] ;  /* 0x000030000a197984 */ /* 0x000e680000000800 */
[----:B------:R-:W3:Y:S01]  /*2d20*/  LDS R20, [R10+0x38] ;  /* 0x000038000a147984 */ /* 0x000ee20000000800 */
[----:B--2---:R-:W-:-:S04]  /*2d30*/  FMNMX3 R21, R21, R23, R22, !PT ;  /* 0x0000001715157276 */ /* 0x004fc80007800016 */
[----:B0-----:R-:W-:-:S04]  /*2d40*/  FMNMX3 R18, R21, R19, R18, !PT ;  /* 0x0000001315127276 */ /* 0x001fc80007800012 */
[----:B-1----:R-:W-:-:S04]  /*2d50*/  FMNMX3 R25, R18, R25, R26, !PT ;  /* 0x0000001912197276 */ /* 0x002fc8000780001a */
[----:B---3--:R-:W-:Y:S01]  /*2d60*/  FMNMX3 R20, R25, R20, R27, !PT ;  /* 0x0000001419147276 */ /* 0x008fe2000780001b */
[----:B------:R-:W-:Y:S06]  /*2d70*/  @P4 BRA `(.L_x_38) ;  /* 0xfffffffc00904947 */ /* 0x000fec000383ffff */
.L_x_37:
[----:B------:R-:W-:Y:S05]  /*2d80*/  @!P3 BRA `(.L_x_39) ;  /* 0x0000000000a0b947 */ /* 0x000fea0003800000 */
[----:B------:R-:W-:Y:S02]  /*2d90*/  ISETP.GE.U32.AND P3, PT, R24, 0x8, PT ;  /* 0x000000081800780c */ /* 0x000fe40003f66070 */
[----:B------:R-:W-:-:S04]  /*2da0*/  LOP3.LUT R26, R11, 0x7, RZ, 0xc0, !PT ;  /* 0x000000070b1a7812 */ /* 0x000fc800078ec0ff */
[----:B------:R-:W-:-:S07]  /*2db0*/  ISETP.NE.AND P4, PT, R26, RZ, PT ;  /* 0x000000ff1a00720c */ /* 0x000fce0003f85270 */
[----:B------:R-:W-:Y:S06]  /*2dc0*/  @!P3 BRA `(.L_x_40) ;  /* 0x000000000038b947 */ /* 0x000fec0003800000 */
[C---:B------:R-:W-:Y:S02]  /*2dd0*/  IMAD R10, R15.reuse, 0x4, R12 ;  /* 0x000000040f0a7824 */ /* 0x040fe400078e020c */
[----:B------:R-:W-:-:S03]  /*2de0*/  VIADD R15, R15, 0x8 ;  /* 0x000000080f0f7836 */ /* 0x000fc60000000000 */
[----:B0--34-:R-:W-:Y:S04]  /*2df0*/  LDS R19, [R10] ;  /* 0x000000000a137984 */ /* 0x019fe80000000800 */
[----:B------:R-:W0:Y:S04]  /*2e00*/  LDS R16, [R10+0x4] ;  /* 0x000004000a107984 */ /* 0x000e280000000800 */
[----:B------:R-:W-:Y:S04]  /*2e10*/  LDS R21, [R10+0x8] ;  /* 0x000008000a157984 */ /* 0x000fe80000000800 */
[----:B------:R-:W2:Y:S04]  /*2e20*/  LDS R18, [R10+0xc] ;  /* 0x00000c000a127984 */ /* 0x000ea80000000800 */
[----:B------:R-:W-:Y:S04]  /*2e30*/  LDS R23, [R10+0x10] ;  /* 0x000010000a177984 */ /* 0x000fe80000000800 */
[----:B------:R-:W3:Y:S04]  /*2e40*/  LDS R22, [R10+0x14] ;  /* 0x000014000a167984 */ /* 0x000ee80000000800 */
[----:B------:R-:W-:Y:S04]  /*2e50*/  LDS R25, [R10+0x18] ;  /* 0x000018000a197984 */ /* 0x000fe80000000800 */
[----:B------:R-:W1:Y:S01]  /*2e60*/  LDS R24, [R10+0x1c] ;  /* 0x00001c000a187984 */ /* 0x000e620000000800 */
[----:B0-----:R-:W-:-:S04]  /*2e70*/  FMNMX3 R16, R20, R19, R16, !PT ;  /* 0x0000001314107276 */ /* 0x001fc80007800010 */
[----:B--2---:R-:W-:-:S04]  /*2e80*/  FMNMX3 R16, R16, R21, R18, !PT ;  /* 0x0000001510107276 */ /* 0x004fc80007800012 */
[----:B---3--:R-:W-:-:S04]  /*2e90*/  FMNMX3 R16, R16, R23, R22, !PT ;  /* 0x0000001710107276 */ /* 0x008fc80007800016 */
[----:B-1----:R-:W-:-:S07]  /*2ea0*/  FMNMX3 R20, R16, R25, R24, !PT ;  /* 0x0000001910147276 */ /* 0x002fce0007800018 */
.L_x_40:
[----:B------:R-:W-:Y:S05]  /*2eb0*/  @!P4 BRA `(.L_x_39) ;  /* 0x000000000054c947 */ /* 0x000fea0003800000 */
[----:B------:R-:W-:Y:S02]  /*2ec0*/  ISETP.GE.U32.AND P3, PT, R26, 0x4, PT ;  /* 0x000000041a00780c */ /* 0x000fe40003f66070 */
[----:B------:R-:W-:-:S04]  /*2ed0*/  LOP3.LUT R22, R11, 0x3, RZ, 0xc0, !PT ;  /* 0x000000030b167812 */ /* 0x000fc800078ec0ff */
[----:B------:R-:W-:-:S07]  /*2ee0*/  ISETP.NE.AND P4, PT, R22, RZ, PT ;  /* 0x000000ff1600720c */ /* 0x000fce0003f85270 */
[----:B------:R-:W-:Y:S06]  /*2ef0*/  @!P3 BRA `(.L_x_41) ;  /* 0x000000000020b947 */ /* 0x000fec0003800000 */
[C---:B------:R-:W-:Y:S01]  /*2f00*/  LEA R10, R15.reuse, R12, 0x2 ;  /* 0x0000000c0f0a7211 */ /* 0x040fe200078e10ff */
[----:B------:R-:W-:-:S04]  /*2f10*/  VIADD R15, R15, 0x4 ;  /* 0x000000040f0f7836 */ /* 0x000fc80000000000 */
[----:B0--34-:R-:W-:Y:S04]  /*2f20*/  LDS R19, [R10] ;  /* 0x000000000a137984 */ /* 0x019fe80000000800 */
[----:B------:R-:W0:Y:S04]  /*2f30*/  LDS R16, [R10+0x4] ;  /* 0x000004000a107984 */ /* 0x000e280000000800 */
[----:B------:R-:W-:Y:S04]  /*2f40*/  LDS R21, [R10+0x8] ;  /* 0x000008000a157984 */ /* 0x000fe80000000800 */
[----:B------:R-:W1:Y:S01]  /*2f50*/  LDS R18, [R10+0xc] ;  /* 0x00000c000a127984 */ /* 0x000e620000000800 */
[----:B0-----:R-:W-:-:S04]  /*2f60*/  FMNMX3 R16, R20, R19, R16, !PT ;  /* 0x0000001314107276 */ /* 0x001fc80007800010 */
[----:B-1----:R-:W-:-:S07]  /*2f70*/  FMNMX3 R20, R16, R21, R18, !PT ;  /* 0x0000001510147276 */ /* 0x002fce0007800012 */
.L_x_41:
[----:B------:R-:W-:Y:S05]  /*2f80*/  @!P4 BRA `(.L_x_39) ;  /* 0x000000000020c947 */ /* 0x000fea0003800000 */
[----:B------:R-:W-:-:S05]  /*2f90*/  UMOV UR4, URZ ;  /* 0x000000ff00047c82 */ /* 0x000fca0008000000 */
.L_x_42:
[C---:B------:R-:W-:Y:S01]  /*2fa0*/  IMAD R10, R15.reuse, 0x4, R12 ;  /* 0x000000040f0a7824 */ /* 0x040fe200078e020c */
[----:B------:R-:W-:Y:S01]  /*2fb0*/  UIADD3 UR4, UPT, UPT, UR4, 0x1, URZ ;  /* 0x0000000104047890 */ /* 0x000fe2000fffe0ff */
[----:B------:R-:W-:-:S03]  /*2fc0*/  IADD3 R15, PT, PT, R15, 0x1, RZ ;  /* 0x000000010f0f7810 */ /* 0x000fc60007ffe0ff */
[----:B0--34-:R-:W1:Y:S02]  /*2fd0*/  LDS R19, [R10] ;  /* 0x000000000a137984 */ /* 0x019e640000000800 */
[----:B------:R-:W-:Y:S02]  /*2fe0*/  ISETP.NE.AND P3, PT, R22, UR4, PT ;  /* 0x0000000416007c0c */ /* 0x000fe4000bf65270 */
[----:B-1----:R-:W-:-:S11]  /*2ff0*/  FMNMX R20, R19, R20, !PT ;  /* 0x0000001413147209 */ /* 0x002fd60007800000 */
[----:B------:R-:W-:Y:S05]  /*3000*/  @P3 BRA `(.L_x_42) ;  /* 0xfffffffc00e43947 */ /* 0x000fea000383ffff */
.L_x_39:
[----:B------:R2:W-:Y:S02]  /*3010*/  STS [R7], R20 ;  /* 0x0000001407007388 */ /* 0x0005e40000000800 */
.L_x_36:
[----:B------:R-:W-:Y:S05]  /*3020*/  BSYNC.RECONVERGENT B0 ;  /* 0x0000000000007941 */ /* 0x000fea0003800200 */
.L_x_35:
[----:B------:R-:W-:Y:S06]  /*3030*/  BAR.SYNC.DEFER_BLOCKING 0x0 ;  /* 0x0000000000007b1d */ /* 0x000fec0000010000 */
[----:B------:R-:W-:Y:S04]  /*3040*/  BSSY.RECONVERGENT B0, `(.L_x_43) ;  /* 0x0000013000007945 */ /* 0x000fe80003800200 */
[----:B------:R-:W-:Y:S05]  /*3050*/  @!P0 BRA `(.L_x_44) ;  /* 0x0000000000448947 */ /* 0x000fea0003800000 */
[----:B0-----:R-:W-:Y:S01]  /*3060*/  LDS R4, [R4] ;  /* 0x0000000004047984 */ /* 0x001fe20000000800 */
[----:B------:R-:W-:Y:S02]  /*3070*/  IMAD.MOV.U32 R10, RZ, RZ, 0x3bbb989d ;  /* 0x3bbb989dff0a7424 */ /* 0x000fe400078e00ff */
[----:B---34-:R-:W-:Y:S01]  /*3080*/  IMAD.MOV.U32 R19, RZ, RZ, 0x437c0000 ;  /* 0x437c0000ff137424 */ /* 0x018fe200078e00ff */
[----:B------:R-:W0:Y:S02]  /*3090*/  LDS R15, [R7] ;  /* 0x00000000070f7984 */ /* 0x000e240000000800 */
[----:B0-----:R-:W-:Y:S01]  /*30a0*/  FADD R15, R4, -R15 ;  /* 0x8000000f040f7221 */ /* 0x001fe20000000000 */
[----:B------:R-:W-:-:S03]  /*30b0*/  IADD3 R4, PT, PT, R2, 0x1080, RZ ;  /* 0x0000108002047810 */ /* 0x000fc60007ffe0ff */
[----:B------:R-:W-:-:S04]  /*30c0*/  FFMA.SAT R10, R15, R10, 0.5 ;  /* 0x3f0000000f0a7423 */ /* 0x000fc8000000200a */
[----:B------:R-:W-:Y:S01]  /*30d0*/  FFMA.RM R10, R10, R19, 12582913 ;  /* 0x4b4000010a0a7423 */ /* 0x000fe20000004013 */
[----:B------:R-:W-:-:S03]  /*30e0*/  LEA R19, R13, R4, 0x18 ;  /* 0x000000040d137211 */ /* 0x000fc600078ec0ff */
[C---:B------:R-:W-:Y:S01]  /*30f0*/  FADD R12, R10.reuse, -12583039 ;  /* 0xcb40007f0a0c7421 */ /* 0x040fe20000000000 */
[----:B------:R-:W-:Y:S02]  /*3100*/  IMAD.SHL.U32 R10, R10, 0x800000, RZ ;  /* 0x008000000a0a7824 */ /* 0x000fe400078e00ff */
[----:B------:R-:W-:Y:S02]  /*3110*/  IMAD R19, R8, 0x4, R19 ;  /* 0x0000000408137824 */ /* 0x000fe400078e0213 */
[----:B------:R-:W-:-:S04]  /*3120*/  FFMA R12, R15, 1.4426950216293334961, -R12 ;  /* 0x3fb8aa3b0f0c7823 */ /* 0x000fc8000000080c */
[----:B------:R-:W-:-:S04]  /*3130*/  FFMA R12, R15, 1.925963033500011079e-08, R12 ;  /* 0x32a570600f0c7823 */ /* 0x000fc8000000000c */
[----:B------:R-:W0:Y:S02]  /*3140*/  MUFU.EX2 R15, R12 ;  /* 0x0000000c000f7308 */ /* 0x000e240000000800 */
[----:B0-----:R-:W-:-:S05]  /*3150*/  FMUL R10, R10, R15 ;  /* 0x0000000f0a0a7220 */ /* 0x001fca0000400000 */
[----:B------:R0:W-:Y:S02]  /*3160*/  STS [R19], R10 ;  /* 0x0000000a13007388 */ /* 0x0001e40000000800 */
.L_x_44:
[----:B------:R-:W-:Y:S05]  /*3170*/  BSYNC.RECONVERGENT B0 ;  /* 0x0000000000007941 */ /* 0x000fea0003800200 */
.L_x_43:
[----:B0-----:R-:W-:Y:S01]  /*3180*/  IADD3 R4, PT, PT, R2, 0x2180, RZ ;  /* 0x0000218002047810 */ /* 0x001fe20007ffe0ff */
[----:B------:R-:W-:Y:S03]  /*3190*/  BAR.SYNC.DEFER_BLOCKING 0x0 ;  /* 0x0000000000007b1d */ /* 0x000fe60000010000 */
[----:B------:R-:W-:-:S03]  /*31a0*/  LEA R4, R13, R4, 0x18 ;  /* 0x000000040d047211 */ /* 0x000fc600078ec0ff */
[----:B------:R-:W-:Y:S02]  /*31b0*/  BSSY.RECONVERGENT B0, `(.L_x_45) ;  /* 0x000006f000007945 */ /* 0x000fe40003800200 */
[----:B------:R-:W-:Y:S02]  /*31c0*/  IMAD R8, R9, 0x4, R4 ;  /* 0x0000000409087824 */ /* 0x000fe400078e0204 */
[----:B------:R-:W-:Y:S05]  /*31d0*/  @!P1 BRA `(.L_x_46) ;  /* 0x0000000400b09947 */ /* 0x000fea0003800000 */
[----:B------:R0:W-:Y:S01]  /*31e0*/  STS [R8], RZ ;  /* 0x000000ff08007388 */ /* 0x0001e20000000800 */
[----:B------:R-:W-:-:S13]  /*31f0*/  ISETP.GE.AND P0, PT, R11, 0x1, PT ;  /* 0x000000010b00780c */ /* 0x000fda0003f06270 */
[----:B0-----:R-:W-:Y:S05]  /*3200*/  @!P0 BRA `(.L_x_46) ;  /* 0x0000000400a48947 */ /* 0x001fea0003800000 */
[C---:B------:R-:W-:Y:S01]  /*3210*/  ISETP.GE.U32.AND P0, PT, R11.reuse, 0x10, PT ;  /* 0x000000100b00780c */ /* 0x040fe20003f06070 */
[----:B------:R-:W-:Y:S01]  /*3220*/  HFMA2 R15, -RZ, RZ, 0, 0 ;  /* 0x00000000ff0f7431 */ /* 0x000fe200000001ff */
[----:B------:R-:W-:Y:S01]  /*3230*/  LOP3.LUT R25, R11, 0xf, RZ, 0xc0, !PT ;  /* 0x0000000f0b197812 */ /* 0x000fe200078ec0ff */
[----:B------:R-:W-:-:S03]  /*3240*/  IMAD.MOV.U32 R4, RZ, RZ, RZ ;  /* 0x000000ffff047224 */ /* 0x000fc600078e00ff */
[----:B------:R-:W-:-:S07]  /*3250*/  ISETP.NE.AND P3, PT, R25, RZ, PT ;  /* 0x000000ff1900720c */ /* 0x000fce0003f65270 */
[----:B------:R-:W-:Y:S06]  /*3260*/  @!P0 BRA `(.L_x_47) ;  /* 0x0000000000a88947 */ /* 0x000fec0003800000 */
[----:B------:R-:W-:Y:S01]  /*3270*/  VIADD R10, R2, 0x1080 ;  /* 0x00001080020a7836 */ /* 0x000fe20000000000 */
[----:B------:R-:W-:Y:S01]  /*3280*/  LOP3.LUT R4, R11, 0x7ffffff0, RZ, 0xc0, !PT ;  /* 0x7ffffff00b047812 */ /* 0x000fe200078ec0ff */
[----:B------:R-:W-:Y:S01]  /*3290*/  IMAD.MOV.U32 R15, RZ, RZ, RZ ;  /* 0x000000ffff0f7224 */ /* 0x000fe200078e00ff */
[----:B------:R-:W-:Y:S02]  /*32a0*/  UMOV UR4, URZ ;  /* 0x000000ff00047c82 */ /* 0x000fe40008000000 */
[----:B------:R-:W-:-:S07]  /*32b0*/  LEA R10, R13, R10, 0x18 ;  /* 0x0000000a0d0a7211 */ /* 0x000fce00078ec0ff */
.L_x_48:
[----:B---34-:R-:W-:Y:S01]  /*32c0*/  IADD3 R19, PT, PT, R17, UR4, RZ ;  /* 0x0000000411137c10 */ /* 0x018fe2000fffe0ff */
[----:B------:R-:W-:-:S04]  /*32d0*/  UIADD3 UR4, UPT, UPT, UR4, 0x10, URZ ;  /* 0x0000001004047890 */ /* 0x000fc8000fffe0ff */
[----:B-12---:R-:W-:Y:S02]  /*32e0*/  IMAD R20, R19, 0x4, R10 ;  /* 0x0000000413147824 */ /* 0x006fe400078e020a */
[----:B------:R-:W-:-:S03]  /*32f0*/  ISETP.NE.AND P0, PT, R4, UR4, PT ;  /* 0x0000000404007c0c */ /* 0x000fc6000bf05270 */
[----:B------:R-:W0:Y:S04]  /*3300*/  LDS R12, [R20] ;  /* 0x00000000140c7984 */ /* 0x000e280000000800 */
[----:B------:R-:W1:Y:S04]  /*3310*/  LDS R27, [R20+0x4] ;  /* 0x00000400141b7984 */ /* 0x000e680000000800 */
[----:B------:R-:W2:Y:S04]  /*3320*/  LDS R24, [R20+0x8] ;  /* 0x0000080014187984 */ /* 0x000ea80000000800 */
[----:B------:R-:W3:Y:S04]  /*3330*/  LDS R23, [R20+0xc] ;  /* 0x00000c0014177984 */ /* 0x000ee80000000800 */
[----:B------:R-:W4:Y:S04]  /*3340*/  LDS R22, [R20+0x10] ;  /* 0x0000100014167984 */ /* 0x000f280000000800 */
[----:B------:R-:W5:Y:S04]  /*3350*/  LDS R21, [R20+0x14] ;  /* 0x0000140014157984 */ /* 0x000f680000000800 */
[----:B------:R-:W5:Y:S04]  /*3360*/  LDS R19, [R20+0x18] ;  /* 0x0000180014137984 */ /* 0x000f680000000800 */
[----:B------:R-:W5:Y:S04]  /*3370*/  LDS R18, [R20+0x1c] ;  /* 0x00001c0014127984 */ /* 0x000f680000000800 */
[----:B------:R-:W5:Y:S01]  /*3380*/  LDS R16, [R20+0x20] ;  /* 0x0000200014107984 */ /* 0x000f620000000800 */
[----:B0-----:R-:W-:-:S03]  /*3390*/  FADD R12, R12, R15 ;  /* 0x0000000f0c0c7221 */ /* 0x001fc60000000000 */
[----:B------:R-:W0:Y:S01]  /*33a0*/  LDS R15, [R20+0x24] ;  /* 0x00002400140f7984 */ /* 0x000e220000000800 */
[----:B-1----:R-:W-:-:S03]  /*33b0*/  FADD R27, R12, R27 ;  /* 0x0000001b0c1b7221 */ /* 0x002fc60000000000 */
[----:B------:R-:W1:Y:S01]  /*33c0*/  LDS R12, [R20+0x28] ;  /* 0x00002800140c7984 */ /* 0x000e620000000800 */
[----:B--2---:R-:W-:-:S03]  /*33d0*/  FADD R26, R27, R24 ;  /* 0x000000181b1a7221 */ /* 0x004fc60000000000 */
[----:B------:R-:W2:Y:S01]  /*33e0*/  LDS R24, [R20+0x2c] ;  /* 0x00002c0014187984 */ /* 0x000ea20000000800 */
[----:B---3--:R-:W-:-:S03]  /*33f0*/  FADD R27, R26, R23 ;  /* 0x000000171a1b7221 */ /* 0x008fc60000000000 */
[----:B------:R-:W3:Y:S01]  /*3400*/  LDS R23, [R20+0x30] ;  /* 0x0000300014177984 */ /* 0x000ee20000000800 */
[----:B----4-:R-:W-:-:S03]  /*3410*/  FADD R26, R27, R22 ;  /* 0x000000161b1a7221 */ /* 0x010fc60000000000 */
[----:B------:R-:W4:Y:S01]  /*3420*/  LDS R22, [R20+0x34] ;  /* 0x0000340014167984 */ /* 0x000f220000000800 */
[----:B-----5:R-:W-:-:S03]  /*3430*/  FADD R28, R26, R21 ;  /* 0x000000151a1c7221 */ /* 0x020fc60000000000 */
[----:B------:R-:W5:Y:S01]  /*3440*/  LDS R21, [R20+0x38] ;  /* 0x0000380014157984 */ /* 0x000f620000000800 */
[----:B------:R-:W-:-:S03]  /*3450*/  FADD R19, R28, R19 ;  /* 0x000000131c137221 */ /* 0x000fc60000000000 */
[----:B------:R-:W5:Y:S01]  /*3460*/  LDS R26, [R20+0x3c] ;  /* 0x00003c00141a7984 */ /* 0x000f620000000800 */
[----:B------:R-:W-:-:S04]  /*3470*/  FADD R19, R19, R18 ;  /* 0x0000001213137221 */ /* 0x000fc80000000000 */
[----:B------:R-:W-:-:S04]  /*3480*/  FADD R16, R19, R16 ;  /* 0x0000001013107221 */ /* 0x000fc80000000000 */
[----:B0-----:R-:W-:-:S04]  /*3490*/  FADD R15, R16, R15 ;  /* 0x0000000f100f7221 */ /* 0x001fc80000000000 */
[----:B-1----:R-:W-:-:S04]  /*34a0*/  FADD R15, R15, R12 ;  /* 0x0000000c0f0f7221 */ /* 0x002fc80000000000 */
[----:B--2---:R-:W-:-:S04]  /*34b0*/  FADD R24, R15, R24 ;  /* 0x000000180f187221 */ /* 0x004fc80000000000 */
[----:B---3--:R-:W-:-:S04]  /*34c0*/  FADD R23, R24, R23 ;  /* 0x0000001718177221 */ /* 0x008fc80000000000 */
[----:B----4-:R-:W-:-:S04]  /*34d0*/  FADD R22, R23, R22 ;  /* 0x0000001617167221 */ /* 0x010fc80000000000 */
[----:B-----5:R-:W-:-:S04]  /*34e0*/  FADD R21, R22, R21 ;  /* 0x0000001516157221 */ /* 0x020fc80000000000 */
[----:B------:R-:W-:Y:S01]  /*34f0*/  FADD R15, R21, R26 ;  /* 0x0000001a150f7221 */ /* 0x000fe20000000000 */
[----:B------:R-:W-:Y:S06]  /*3500*/  @P0 BRA `(.L_x_48) ;  /* 0xfffffffc006c0947 */ /* 0x000fec000383ffff */
.L_x_47:
[----:B------:R-:W-:Y:S05]  /*3510*/  @!P3 BRA `(.L_x_49) ;  /* 0x0000000000dcb947 */ /* 0x000fea0003800000 */
[----:B------:R-:W-:Y:S02]  /*3520*/  ISETP.GE.U32.AND P0, PT, R25, 0x8, PT ;  /* 0x000000081900780c */ /* 0x000fe40003f06070 */
[----:B-12---:R-:W-:-:S04]  /*3530*/  LOP3.LUT R20, R11, 0x7, RZ, 0xc0, !PT ;  /* 0x000000070b147812 */ /* 0x006fc800078ec0ff */
[----:B------:R-:W-:-:S07]  /*3540*/  ISETP.NE.AND P3, PT, R20, RZ, PT ;  /* 0x000000ff1400720c */ /* 0x000fce0003f65270 */
[----:B------:R-:W-:Y:S06]  /*3550*/  @!P0 BRA `(.L_x_50) ;  /* 0x0000000000548947 */ /* 0x000fec0003800000 */
[----:B------:R-:W-:Y:S01]  /*3560*/  VIADD R12, R2, 0x1080 ;  /* 0x00001080020c7836 */ /* 0x000fe20000000000 */
[----:B------:R-:W-:Y:S01]  /*3570*/  IADD3 R10, PT, PT, R17, R4, RZ ;  /* 0x00000004110a7210 */ /* 0x000fe20007ffe0ff */
[----:B------:R-:W-:-:S03]  /*3580*/  VIADD R4, R4, 0x8 ;  /* 0x0000000804047836 */ /* 0x000fc60000000000 */
[----:B---34-:R-:W-:-:S05]  /*3590*/  LEA R19, R13, R12, 0x18 ;  /* 0x0000000c0d137211 */ /* 0x018fca00078ec0ff */
[----:B------:R-:W-:-:S05]  /*35a0*/  IMAD R16, R10, 0x4, R19 ;  /* 0x000000040a107824 */ /* 0x000fca00078e0213 */
[----:B------:R-:W0:Y:S04]  /*35b0*/  LDS R18, [R16] ;  /* 0x0000000010127984 */ /* 0x000e280000000800 */
[----:B------:R-:W1:Y:S04]  /*35c0*/  LDS R19, [R16+0x4] ;  /* 0x0000040010137984 */ /* 0x000e680000000800 */
[----:B------:R-:W2:Y:S04]  /*35d0*/  LDS R21, [R16+0x8] ;  /* 0x0000080010157984 */ /* 0x000ea80000000800 */
[----:B------:R-:W3:Y:S04]  /*35e0*/  LDS R23, [R16+0xc] ;  /* 0x00000c0010177984 */ /* 0x000ee80000000800 */
[----:B------:R-:W4:Y:S04]  /*35f0*/  LDS R25, [R16+0x10] ;  /* 0x0000100010197984 */ /* 0x000f280000000800 */
[----:B------:R-:W5:Y:S04]  /*3600*/  LDS R27, [R16+0x14] ;  /* 0x00001400101b7984 */ /* 0x000f680000000800 */
[----:B------:R-:W5:Y:S04]  /*3610*/  LDS R10, [R16+0x18] ;  /* 0x00001800100a7984 */ /* 0x000f680000000800 */
[----:B------:R-:W5:Y:S01]  /*3620*/  LDS R12, [R16+0x1c] ;  /* 0x00001c00100c7984 */ /* 0x000f620000000800 */
[----:B0-----:R-:W-:-:S04]  /*3630*/  FADD R18, R15, R18 ;  /* 0x000000120f127221 */ /* 0x001fc80000000000 */
[----:B-1----:R-:W-:-:S04]  /*3640*/  FADD R18, R18, R19 ;  /* 0x0000001312127221 */ /* 0x002fc80000000000 */
[----:B--2---:R-:W-:-:S04]  /*3650*/  FADD R18, R18, R21 ;  /* 0x0000001512127221 */ /* 0x004fc80000000000 */
[----:B---3--:R-:W-:-:S04]  /*3660*/  FADD R18, R18, R23 ;  /* 0x0000001712127221 */ /* 0x008fc80000000000 */
[----:B----4-:R-:W-:-:S04]  /*3670*/  FADD R18, R18, R25 ;  /* 0x0000001912127221 */ /* 0x010fc80000000000 */
[----:B-----5:R-:W-:-:S04]  /*3680*/  FADD R27, R18, R27 ;  /* 0x0000001b121b7221 */ /* 0x020fc80000000000 */
[----:B------:R-:W-:-:S04]  /*3690*/  FADD R27, R27, R10 ;  /* 0x0000000a1b1b7221 */ /* 0x000fc80000000000 */
[----:B------:R-:W-:-:S07]  /*36a0*/  FADD R15, R27, R12 ;  /* 0x0000000c1b0f7221 */ /* 0x000fce0000000000 */
.L_x_50:
[----:B------:R-:W-:Y:S05]  /*36b0*/  @!P3 BRA `(.L_x_49) ;  /* 0x000000000074b947 */ /* 0x000fea0003800000 */
[----:B------:R-:W-:Y:S02]  /*36c0*/  ISETP.GE.U32.AND P0, PT, R20, 0x4, PT ;  /* 0x000000041400780c */ /* 0x000fe40003f06070 */
[----:B---34-:R-:W-:-:S04]  /*36d0*/  LOP3.LUT R16, R11, 0x3, RZ, 0xc0, !PT ;  /* 0x000000030b107812 */ /* 0x018fc800078ec0ff */
[----:B------:R-:W-:-:S07]  /*36e0*/  ISETP.NE.AND P3, PT, R16, RZ, PT ;  /* 0x000000ff1000720c */ /* 0x000fce0003f65270 */
[----:B------:R-:W-:Y:S06]  /*36f0*/  @!P0 BRA `(.L_x_51) ;  /* 0x0000000000348947 */ /* 0x000fec0003800000 */
[----:B------:R-:W-:Y:S01]  /*3700*/  IADD3 R12, PT, PT, R2, 0x1080, RZ ;  /* 0x00001080020c7810 */ /* 0x000fe20007ffe0ff */
[----:B------:R-:W-:Y:S01]  /*3710*/  IMAD.IADD R10, R17, 0x1, R4 ;  /* 0x00000001110a7824 */ /* 0x000fe200078e0204 */
[----:B------:R-:W-:Y:S02]  /*3720*/  IADD3 R4, PT, PT, R4, 0x4, RZ ;  /* 0x0000000404047810 */ /* 0x000fe40007ffe0ff */
[----:B------:R-:W-:-:S05]  /*3730*/  LEA R19, R13, R12, 0x18 ;  /* 0x0000000c0d137211 */ /* 0x000fca00078ec0ff */
[----:B------:R-:W-:-:S05]  /*3740*/  IMAD R10, R10, 0x4, R19 ;  /* 0x000000040a0a7824 */ /* 0x000fca00078e0213 */
[----:B------:R-:W0:Y:S04]  /*3750*/  LDS R12, [R10] ;  /* 0x000000000a0c7984 */ /* 0x000e280000000800 */
[----:B------:R-:W1:Y:S04]  /*3760*/  LDS R19, [R10+0x4] ;  /* 0x000004000a137984 */ /* 0x000e680000000800 */
[----:B------:R-:W2:Y:S04]  /*3770*/  LDS R21, [R10+0x8] ;  /* 0x000008000a157984 */ /* 0x000ea80000000800 */
[----:B------:R-:W3:Y:S01]  /*3780*/  LDS R23, [R10+0xc] ;  /* 0x00000c000a177984 */ /* 0x000ee20000000800 */
[----:B0-----:R-:W-:-:S04]  /*3790*/  FADD R12, R15, R12 ;  /* 0x0000000c0f0c7221 */ /* 0x001fc80000000000 */
[----:B-1----:R-:W-:-:S04]  /*37a0*/  FADD R12, R12, R19 ;  /* 0x000000130c0c7221 */ /* 0x002fc80000000000 */
[----:B--2---:R-:W-:-:S04]  /*37b0*/  FADD R12, R12, R21 ;  /* 0x000000150c0c7221 */ /* 0x004fc80000000000 */
[----:B---3--:R-:W-:-:S07]  /*37c0*/  FADD R15, R12, R23 ;  /* 0x000000170c0f7221 */ /* 0x008fce0000000000 */
.L_x_51:
[----:B------:R-:W-:Y:S05]  /*37d0*/  @!P3 BRA `(.L_x_49) ;  /* 0x00000000002cb947 */ /* 0x000fea0003800000 */
[----:B------:R-:W-:Y:S01]  /*37e0*/  VIADD R10, R2, 0x1080 ;  /* 0x00001080020a7836 */ /* 0x000fe20000000000 */
[----:B------:R-:W-:-:S04]  /*37f0*/  UMOV UR4, URZ ;  /* 0x000000ff00047c82 */ /* 0x000fc80008000000 */
[----:B------:R-:W-:-:S07]  /*3800*/  LEA R19, R13, R10, 0x18 ;  /* 0x0000000a0d137211 */ /* 0x000fce00078ec0ff */
.L_x_52:
[----:B------:R-:W-:Y:S01]  /*3810*/  IMAD.IADD R10, R17, 0x1, R4 ;  /* 0x00000001110a7824 */ /* 0x000fe200078e0204 */
[----:B------:R-:W-:Y:S01]  /*3820*/  UIADD3 UR4, UPT, UPT, UR4, 0x1, URZ ;  /* 0x0000000104047890 */ /* 0x000fe2000fffe0ff */
[----:B------:R-:W-:-:S03]  /*3830*/  VIADD R4, R4, 0x1 ;  /* 0x0000000104047836 */ /* 0x000fc60000000000 */
[----:B------:R-:W-:Y:S02]  /*3840*/  LEA R10, R10, R19, 0x2 ;  /* 0x000000130a0a7211 */ /* 0x000fe400078e10ff */
[----:B------:R-:W-:-:S04]  /*3850*/  ISETP.NE.AND P0, PT, R16, UR4, PT ;  /* 0x0000000410007c0c */ /* 0x000fc8000bf05270 */
[----:B------:R-:W0:Y:S02]  /*3860*/  LDS R10, [R10] ;  /* 0x000000000a0a7984 */ /* 0x000e240000000800 */
[----:B0-----:R-:W-:-:S07]  /*3870*/  FADD R15, R10, R15 ;  /* 0x0000000f0a0f7221 */ /* 0x001fce0000000000 */
[----:B------:R-:W-:Y:S05]  /*3880*/  @P0 BRA `(.L_x_52) ;  /* 0xfffffffc00e00947 */ /* 0x000fea000383ffff */
.L_x_49:
[----:B------:R0:W-:Y:S02]  /*3890*/  STS [R8], R15 ;  /* 0x0000000f08007388 */ /* 0x0001e40000000800 */
.L_x_46:
[----:B------:R-:W-:Y:S05]  /*38a0*/  BSYNC.RECONVERGENT B0 ;  /* 0x0000000000007941 */ /* 0x000fea0003800200 */
.L_x_45:
[----:B------:R-:W-:Y:S06]  /*38b0*/  BAR.SYNC.DEFER_BLOCKING 0x0 ;  /* 0x0000000000007b1d */ /* 0x000fec0000010000 */
[----:B------:R-:W-:Y:S04]  /*38c0*/  BSSY.RECONVERGENT B0, `(.L_x_53) ;  /* 0x000016e000007945 */ /* 0x000fe80003800200 */
[----:B------:R-:W-:Y:S05]  /*38d0*/  @!P1 BRA `(.L_x_54) ;  /* 0x0000001400b09947 */ /* 0x000fea0003800000 */
[----:B0-----:R-:W-:Y:S01]  /*38e0*/  LDS R15, [R6] ;  /* 0x00000000060f7984 */ /* 0x001fe20000000800 */
[----:B---34-:R-:W-:Y:S02]  /*38f0*/  HFMA2 R19, -RZ, RZ, 3.7421875, 0 ;  /* 0x437c0000ff137431 */ /* 0x018fe400000001ff */
[----:B------:R-:W-:Y:S01]  /*3900*/  IMAD.MOV.U32 R18, RZ, RZ, 0x3bbb989d ;  /* 0x3bbb989dff127424 */ /* 0x000fe200078e00ff */
[----:B-12---:R-:W0:Y:S04]  /*3910*/  LDS R7, [R7] ;  /* 0x0000000007077984 */ /* 0x006e280000000800 */
[----:B------:R1:W2:Y:S04]  /*3920*/  LDS R10, [R5] ;  /* 0x00000000050a7984 */ /* 0x0002a80000000800 */
[----:B------:R-:W3:Y:S01]  /*3930*/  LDS R8, [R8] ;  /* 0x0000000008087984 */ /* 0x000ee20000000800 */
[----:B0-----:R-:W-:-:S05]  /*3940*/  FMNMX R4, R15, R7, !PT ;  /* 0x000000070f047209 */ /* 0x001fca0007800000 */
[--C-:B------:R-:W-:Y:S01]  /*3950*/  FADD R15, R15, -R4.reuse ;  /* 0x800000040f0f7221 */ /* 0x100fe20000000000 */
[----:B------:R-:W-:-:S03]  /*3960*/  FADD R16, R7, -R4 ;  /* 0x8000000407107221 */ /* 0x000fc60000000000 */
[-C--:B------:R-:W-:Y:S01]  /*3970*/  FFMA.SAT R12, R15, R18.reuse, 0.5 ;  /* 0x3f0000000f0c7423 */ /* 0x080fe20000002012 */
[----:B------:R-:W-:-:S03]  /*3980*/  FFMA.SAT R18, R16, R18, 0.5 ;  /* 0x3f00000010127423 */ /* 0x000fc60000002012 */
[-C--:B------:R-:W-:Y:S01]  /*3990*/  FFMA.RM R12, R12, R19.reuse, 12582913 ;  /* 0x4b4000010c0c7423 */ /* 0x080fe20000004013 */
[----:B------:R-:W-:-:S03]  /*39a0*/  FFMA.RM R18, R18, R19, 12582913 ;  /* 0x4b40000112127423 */ /* 0x000fc60000004013 */
[----:B------:R-:W-:Y:S01]  /*39b0*/  FADD R6, R12, -12583039 ;  /* 0xcb40007f0c067421 */ /* 0x000fe20000000000 */
[----:B------:R-:W-:Y:S01]  /*39c0*/  FADD R7, R18, -12583039 ;  /* 0xcb40007f12077421 */ /* 0x000fe20000000000 */
[----:B------:R-:W-:Y:S02]  /*39d0*/  IMAD.SHL.U32 R12, R12, 0x800000, RZ ;  /* 0x008000000c0c7824 */ /* 0x000fe400078e00ff */
[C---:B------:R-:W-:Y:S01]  /*39e0*/  FFMA R6, R15.reuse, 1.4426950216293334961, -R6 ;  /* 0x3fb8aa3b0f067823 */ /* 0x040fe20000000806 */
[----:B------:R-:W-:Y:S01]  /*39f0*/  FFMA R7, R16, 1.4426950216293334961, -R7 ;  /* 0x3fb8aa3b10077823 */ /* 0x000fe20000000807 */
[----:B-1----:R-:W-:Y:S02]  /*3a00*/  IMAD.SHL.U32 R5, R18, 0x800000, RZ ;  /* 0x0080000012057824 */ /* 0x002fe400078e00ff */
[----:B------:R-:W-:Y:S01]  /*3a10*/  FFMA R15, R15, 1.925963033500011079e-08, R6 ;  /* 0x32a570600f0f7823 */ /* 0x000fe20000000006 */
[----:B------:R-:W-:-:S05]  /*3a20*/  FFMA R16, R16, 1.925963033500011079e-08, R7 ;  /* 0x32a5706010107823 */ /* 0x000fca0000000007 */
[----:B------:R-:W0:Y:S08]  /*3a30*/  MUFU.EX2 R15, R15 ;  /* 0x0000000f000f7308 */ /* 0x000e300000000800 */
[----:B------:R-:W1:Y:S01]  /*3a40*/  MUFU.EX2 R16, R16 ;  /* 0x0000001000107308 */ /* 0x000e620000000800 */
[----:B0-----:R-:W-:-:S04]  /*3a50*/  FMUL R7, R12, R15 ;  /* 0x0000000f0c077220 */ /* 0x001fc80000400000 */
[----:B--2---:R-:W-:Y:S01]  /*3a60*/  FMUL R6, R7, R10 ;  /* 0x0000000a07067220 */ /* 0x004fe20000400000 */
[----:B-1----:R-:W-:-:S04]  /*3a70*/  FMUL R5, R5, R16 ;  /* 0x0000001005057220 */ /* 0x002fc80000400000 */
[----:B---3--:R-:W-:Y:S01]  /*3a80*/  FFMA R7, R5, R8, R6 ;  /* 0x0000000805077223 */ /* 0x008fe20000000006 */
[----:B------:R-:W-:Y:S06]  /*3a90*/  @!P2 BRA `(.L_x_55) ;  /* 0x000000140028a947 */ /* 0x000fec0003800000 */
[----:B------:R-:W-:Y:S01]  /*3aa0*/  ISETP.GE.AND P0, PT, R11, 0x1, PT ;  /* 0x000000010b00780c */ /* 0x000fe20003f06270 */
[-C--:B------:R-:W-:Y:S02]  /*3ab0*/  IMAD R8, R9, R0.reuse, R9 ;  /* 0x0000000009087224 */ /* 0x080fe400078e0209 */
[----:B------:R-:W-:-:S10]  /*3ac0*/  IMAD R9, R3, R0, RZ ;  /* 0x0000000003097224 */ /* 0x000fd400078e02ff */
[----:B------:R-:W-:Y:S05]  /*3ad0*/  @!P0 BRA `(.L_x_56) ;  /* 0x00000008007c8947 */ /* 0x000fea0003800000 */
[C---:B------:R-:W-:Y:S01]  /*3ae0*/  LOP3.LUT R16, R11.reuse, 0x7ffffff8, RZ, 0xc0, !PT ;  /* 0x7ffffff80b107812 */ /* 0x040fe200078ec0ff */
[----:B------:R-:W-:Y:S01]  /*3af0*/  IMAD.MOV.U32 R12, RZ, RZ, RZ ;  /* 0x000000ffff0c7224 */ /* 0x000fe200078e00ff */
[----:B------:R-:W-:Y:S02]  /*3b00*/  LOP3.LUT R10, R11, 0x7, RZ, 0xc0, !PT ;  /* 0x000000070b0a7812 */ /* 0x000fe400078ec0ff */
[C---:B------:R-:W-:Y:S01]  /*3b10*/  LEA R15, R0.reuse, 0x20, 0x5 ;  /* 0x00000020000f7811 */ /* 0x040fe200078e28ff */
[----:B------:R-:W-:Y:S01]  /*3b20*/  IMAD.MOV R13, RZ, RZ, -R16 ;  /* 0x000000ffff0d7224 */ /* 0x000fe200078e0a10 */
[C---:B------:R-:W-:Y:S02]  /*3b30*/  LEA R14, R0.reuse, 0x4, 0x2 ;  /* 0x00000004000e7811 */ /* 0x040fe400078e10ff */
[----:B------:R-:W-:-:S07]  /*3b40*/  IADD3 R11, PT, PT, R0, 0x1, RZ ;  /* 0x00000001000b7810 */ /* 0x000fce0007ffe0ff */
.L_x_64:
[----:B--2---:R-:W0:Y:S01]  /*3b50*/  LDC R23, c[0x0][0x3b4] ;  /* 0x0000ed00ff177b82 */ /* 0x004e220000000800 */
[----:B------:R-:W-:Y:S01]  /*3b60*/  MOV R20, RZ ;  /* 0x000000ff00147202 */ /* 0x000fe20000000f00 */
[----:B------:R-:W-:Y:S01]  /*3b70*/  IMAD.MOV.U32 R0, RZ, RZ, RZ ;  /* 0x000000ffff007224 */ /* 0x000fe200078e00ff */
[----:B0-----:R-:W-:-:S13]  /*3b80*/  ISETP.GE.U32.AND P0, PT, R23, 0x8, PT ;  /* 0x000000081700780c */ /* 0x001fda0003f06070 */
[----:B------:R-:W-:Y:S05]  /*3b90*/  @!P0 BRA `(.L_x_57) ;  /* 0x0000000000c08947 */ /* 0x000fea0003800000 */
[----:B------:R-:W0:Y:S01]  /*3ba0*/  S2UR UR8, SR_CgaCtaId ;  /* 0x00000000000879c3 */ /* 0x000e220000008800 */
[----:B------:R-:W-:Y:S01]  /*3bb0*/  UMOV UR4, 0x400 ;  /* 0x0000040000047882 */ /* 0x000fe20000000000 */
[----:B------:R-:W-:Y:S01]  /*3bc0*/  IMAD.MOV.U32 R20, RZ, RZ, RZ ;  /* 0x000000ffff147224 */ /* 0x000fe200078e00ff */
[----:B------:R-:W-:Y:S01]  /*3bd0*/  UIADD3 UR5, UPT, UPT, UR4, 0x1080, URZ ;  /* 0x0000108004057890 */ /* 0x000fe2000fffe0ff */
[----:B------:R-:W-:Y:S01]  /*3be0*/  MOV R2, R13 ;  /* 0x0000000d00027202 */ /* 0x000fe20000000f00 */
[----:B------:R-:W-:Y:S02]  /*3bf0*/  UIADD3 UR4, UPT, UPT, UR4, 0x6300, URZ ;  /* 0x0000630004047890 */ /* 0x000fe4000fffe0ff */
[----:B0-----:R-:W-:Y:S02]  /*3c00*/  ULEA UR5, UR8, UR5, 0x18 ;  /* 0x0000000508057291 */ /* 0x001fe4000f8ec0ff */
[----:B------:R-:W-:-:S04]  /*3c10*/  ULEA UR4, UR8, UR4, 0x18 ;  /* 0x0000000408047291 */ /* 0x000fc8000f8ec0ff */
[----:B------:R-:W-:Y:S02]  /*3c20*/  LEA R0, R17, UR5, 0x2 ;  /* 0x0000000511007c11 */ /* 0x000fe4000f8e10ff */
[----:B------:R-:W-:-:S03]  /*3c30*/  LEA R18, R12, UR4, 0x2 ;  /* 0x000000040c127c11 */ /* 0x000fc6000f8e10ff */
[----:B------:R-:W-:-:S07]  /*3c40*/  VIADD R0, R0, 0x10 ;  /* 0x0000001000007836 */ /* 0x000fce0000000000 */
.L_x_58:
[----:B------:R-:W-:Y:S01]  /*3c50*/  LDS R21, [R0+-0x10] ;  /* 0xfffff00000157984 */ /* 0x000fe20000000800 */
[--C-:B------:R-:W-:Y:S01]  /*3c60*/  IMAD.IADD R25, R14, 0x1, R18.reuse ;  /* 0x000000010e197824 */ /* 0x100fe200078e0212 */
[----:B------:R-:W-:Y:S02]  /*3c70*/  IADD3 R2, PT, PT, R2, 0x8, RZ ;  /* 0x0000000802027810 */ /* 0x000fe40007ffe0ff */
[----:B------:R0:W1:Y:S02]  /*3c80*/  LDS R24, [R18] ;  /* 0x0000000012187984 */ /* 0x0000640000000800 */
[----:B------:R-:W-:Y:S02]  /*3c90*/  IADD3 R29, PT, PT, R14, R25, RZ ;  /* 0x000000190e1d7210 */ /* 0x000fe40007ffe0ff */
[----:B------:R-:W-:Y:S01]  /*3ca0*/  LDS R19, [R0+-0xc] ;  /* 0xfffff40000137984 */ /* 0x000fe20000000800 */
[----:B------:R-:W-:Y:S02]  /*3cb0*/  ISETP.NE.AND P0, PT, R2, RZ, PT ;  /* 0x000000ff0200720c */ /* 0x000fe40003f05270 */
[----:B------:R-:W-:Y:S01]  /*3cc0*/  IMAD.IADD R26, R14, 0x1, R29 ;  /* 0x000000010e1a7824 */ /* 0x000fe200078e021d */
[----:B------:R-:W2:Y:S01]  /*3cd0*/  LDS R22, [R25] ;  /* 0x0000000019167984 */ /* 0x000ea20000000800 */
[----:B0-----:R-:W-:-:S02]  /*3ce0*/  IMAD.IADD R18, R15, 0x1, R18 ;  /* 0x000000010f127824 */ /* 0x001fc400078e0212 */
[----:B------:R-:W-:Y:S02]  /*3cf0*/  IMAD.IADD R28, R14, 0x1, R26 ;  /* 0x000000010e1c7824 */ /* 0x000fe400078e021a */
[----:B-1----:R-:W-:Y:S02]  /*3d00*/  FFMA R24, R21, R24, R20 ;  /* 0x0000001815187223 */ /* 0x002fe40000000014 */
[----:B------:R-:W-:Y:S04]  /*3d10*/  LDS R20, [R0+-0x8] ;  /* 0xfffff80000147984 */ /* 0x000fe80000000800 */
[----:B------:R-:W0:Y:S01]  /*3d20*/  LDS R21, [R29] ;  /* 0x000000001d157984 */ /* 0x000e220000000800 */
[----:B--2---:R-:W-:-:S03]  /*3d30*/  FFMA R27, R19, R22, R24 ;  /* 0x00000016131b7223 */ /* 0x004fc60000000018 */
[----:B------:R-:W-:Y:S04]  /*3d40*/  LDS R19, [R0+-0x4] ;  /* 0xfffffc0000137984 */ /* 0x000fe80000000800 */
[----:B------:R-:W1:Y:S01]  /*3d50*/  LDS R22, [R26] ;  /* 0x000000001a167984 */ /* 0x000e620000000800 */
[----:B0-----:R-:W-:Y:S01]  /*3d60*/  FFMA R24, R20, R21, R27 ;  /* 0x0000001514187223 */ /* 0x001fe2000000001b */
[C---:B------:R-:W-:Y:S02]  /*3d70*/  IADD3 R27, PT, PT, R14.reuse, R28, RZ ;  /* 0x0000001c0e1b7210 */ /* 0x040fe40007ffe0ff */
[----:B------:R-:W-:Y:S04]  /*3d80*/  LDS R20, [R0] ;  /* 0x0000000000147984 */ /* 0x000fe80000000800 */
[----:B------:R-:W0:Y:S01]  /*3d90*/  LDS R21, [R28] ;  /* 0x000000001c157984 */ /* 0x000e220000000800 */
[----:B------:R-:W-:-:S02]  /*3da0*/  IMAD.IADD R29, R14, 0x1, R27 ;  /* 0x000000010e1d7824 */ /* 0x000fc400078e021b */
[----:B-1----:R-:W-:Y:S02]  /*3db0*/  FFMA R25, R19, R22, R24 ;  /* 0x0000001613197223 */ /* 0x002fe40000000018 */
[----:B------:R-:W-:Y:S01]  /*3dc0*/  LDS R19, [R27] ;  /* 0x000000001b137984 */ /* 0x000fe20000000800 */
[----:B------:R-:W-:-:S03]  /*3dd0*/  IMAD.IADD R24, R14, 0x1, R29 ;  /* 0x000000010e187824 */ /* 0x000fc600078e021d */
[----:B------:R-:W1:Y:S04]  /*3de0*/  LDS R22, [R0+0x4] ;  /* 0x0000040000167984 */ /* 0x000e680000000800 */
[----:B------:R-:W-:Y:S04]  /*3df0*/  LDS R29, [R29] ;  /* 0x000000001d1d7984 */ /* 0x000fe80000000800 */
[----:B------:R-:W-:Y:S01]  /*3e00*/  LDS R24, [R24] ;  /* 0x0000000018187984 */ /* 0x000fe20000000800 */
[----:B0-----:R-:W-:-:S03]  /*3e10*/  FFMA R21, R20, R21, R25 ;  /* 0x0000001514157223 */ /* 0x001fc60000000019 */
[----:B------:R-:W0:Y:S04]  /*3e20*/  LDS R20, [R0+0x8] ;  /* 0x0000080000147984 */ /* 0x000e280000000800 */
[----:B------:R2:W3:Y:S01]  /*3e30*/  LDS R25, [R0+0xc] ;  /* 0x00000c0000197984 */ /* 0x0004e20000000800 */
[----:B-1----:R-:W-:Y:S01]  /*3e40*/  FFMA R19, R22, R19, R21 ;  /* 0x0000001316137223 */ /* 0x002fe20000000015 */
[----:B--2---:R-:W-:-:S03]  /*3e50*/  VIADD R0, R0, 0x20 ;  /* 0x0000002000007836 */ /* 0x004fc60000000000 */
[----:B0-----:R-:W-:-:S04]  /*3e60*/  FFMA R20, R20, R29, R19 ;  /* 0x0000001d14147223 */ /* 0x001fc80000000013 */
[----:B---3--:R-:W-:Y:S01]  /*3e70*/  FFMA R20, R25, R24, R20 ;  /* 0x0000001819147223 */ /* 0x008fe20000000014 */
[----:B------:R-:W-:Y:S06]  /*3e80*/  @P0 BRA `(.L_x_58) ;  /* 0xfffffffc00700947 */ /* 0x000fec000383ffff */
[----:B------:R-:W-:-:S07]  /*3e90*/  MOV R0, R16 ;  /* 0x0000001000007202 */ /* 0x000fce0000000f00 */
.L_x_57:
[----:B------:R-:W-:-:S13]  /*3ea0*/  ISETP.NE.AND P0, PT, R10, RZ, PT ;  /* 0x000000ff0a00720c */ /* 0x000fda0003f05270 */
[----:B------:R-:W-:Y:S05]  /*3eb0*/  @!P0 BRA `(.L_x_59) ;  /* 0x0000000400088947 */ /* 0x000fea0003800000 */
[----:B------:R-:W-:-:S05]  /*3ec0*/  VIADD R2, R10, 0xffffffff ;  /* 0xffffffff0a027836 */ /* 0x000fca0000000000 */
[----:B------:R-:W-:-:S13]  /*3ed0*/  ISETP.GE.U32.AND P0, PT, R2, 0x3, PT ;  /* 0x000000030200780c */ /* 0x000fda0003f06070 */
[----:B------:R-:W-:Y:S05]  /*3ee0*/  @!P0 BRA `(.L_x_60) ;  /* 0x0000000000688947 */ /* 0x000fea0003800000 */
[----:B------:R-:W0:Y:S01]  /*3ef0*/  S2UR UR5, SR_CgaCtaId ;  /* 0x00000000000579c3 */ /* 0x000e220000008800 */
[----:B------:R-:W-:Y:S01]  /*3f00*/  UMOV UR4, 0x400 ;  /* 0x0000040000047882 */ /* 0x000fe20000000000 */
[C---:B------:R-:W-:Y:S01]  /*3f10*/  IMAD R18, R0.reuse, R11, R12 ;  /* 0x0000000b00127224 */ /* 0x040fe200078e020c */
[----:B------:R-:W-:Y:S01]  /*3f20*/  UIADD3 UR8, UPT, UPT, UR4, 0x6300, URZ ;  /* 0x0000630004087890 */ /* 0x000fe2000fffe0ff */
[----:B------:R-:W-:Y:S01]  /*3f30*/  IMAD.IADD R2, R17, 0x1, R0 ;  /* 0x0000000111027824 */ /* 0x000fe200078e0200 */
[----:B------:R-:W-:Y:S01]  /*3f40*/  UIADD3 UR4, UPT, UPT, UR4, 0x1080, URZ ;  /* 0x0000108004047890 */ /* 0x000fe2000fffe0ff */
[----:B------:R-:W-:Y:S01]  /*3f50*/  IADD3 R0, PT, PT, R0, 0x4, RZ ;  /* 0x0000000400007810 */ /* 0x000fe20007ffe0ff */
[----:B0-----:R-:W-:Y:S02]  /*3f60*/  ULEA UR8, UR5, UR8, 0x18 ;  /* 0x0000000805087291 */ /* 0x001fe4000f8ec0ff */
[----:B------:R-:W-:-:S04]  /*3f70*/  ULEA UR4, UR5, UR4, 0x18 ;  /* 0x0000000405047291 */ /* 0x000fc8000f8ec0ff */
[----:B------:R-:W-:Y:S02]  /*3f80*/  LEA R22, R18, UR8, 0x2 ;  /* 0x0000000812167c11 */ /* 0x000fe4000f8e10ff */
[----:B------:R-:W-:Y:S02]  /*3f90*/  LEA R24, R2, UR4, 0x2 ;  /* 0x0000000402187c11 */ /* 0x000fe4000f8e10ff */
[C---:B------:R-:W-:Y:S02]  /*3fa0*/  LEA R26, R11.reuse, R22, 0x2 ;  /* 0x000000160b1a7211 */ /* 0x040fe400078e10ff */
[----:B------:R-:W-:Y:S03]  /*3fb0*/  LDS R22, [R22] ;  /* 0x0000000016167984 */ /* 0x000fe60000000800 */
[C---:B------:R-:W-:Y:S01]  /*3fc0*/  IMAD R28, R11.reuse, 0x4, R26 ;  /* 0x000000040b1c7824 */ /* 0x040fe200078e021a */
[----:B------:R-:W0:Y:S03]  /*3fd0*/  LDS R27, [R24] ;  /* 0x00000000181b7984 */ /* 0x000e260000000800 */
[----:B------:R-:W-:Y:S01]  /*3fe0*/  IMAD R29, R11, 0x4, R28 ;  /* 0x000000040b1d7824 */ /* 0x000fe200078e021c */
[----:B------:R-:W-:Y:S04]  /*3ff0*/  LDS R18, [R24+0x4] ;  /* 0x0000040018127984 */ /* 0x000fe80000000800 */
[----:B------:R-:W1:Y:S04]  /*4000*/  LDS R25, [R26] ;  /* 0x000000001a197984 */ /* 0x000e680000000800 */
[----:B------:R-:W-:Y:S04]  /*4010*/  LDS R2, [R28] ;  /* 0x000000001c027984 */ /* 0x000fe80000000800 */
[----:B------:R-:W2:Y:S04]  /*4020*/  LDS R21, [R24+0x8] ;  /* 0x0000080018157984 */ /* 0x000ea80000000800 */
[----:B------:R-:W-:Y:S04]  /*4030*/  LDS R19, [R24+0xc] ;  /* 0x00000c0018137984 */ /* 0x000fe80000000800 */
[----:B------:R-:W3:Y:S01]  /*4040*/  LDS R29, [R29] ;  /* 0x000000001d1d7984 */ /* 0x000ee20000000800 */
[----:B0-----:R-:W-:-:S04]  /*4050*/  FFMA R27, R27, R22, R20 ;  /* 0x000000161b1b7223 */ /* 0x001fc80000000014 */
[----:B-1----:R-:W-:-:S04]  /*4060*/  FFMA R18, R18, R25, R27 ;  /* 0x0000001912127223 */ /* 0x002fc8000000001b */
[----:B--2---:R-:W-:-:S04]  /*4070*/  FFMA R2, R21, R2, R18 ;  /* 0x0000000215027223 */ /* 0x004fc80000000012 */
[----:B---3--:R-:W-:-:S07]  /*4080*/  FFMA R20, R19, R29, R2 ;  /* 0x0000001d13147223 */ /* 0x008fce0000000002 */
.L_x_60:
[----:B------:R-:W-:-:S13]  /*4090*/  LOP3.LUT P0, R2, R23, 0x3, RZ, 0xc0, !PT ;  /* 0x0000000317027812 */ /* 0x000fda000780c0ff */
[----:B------:R-:W-:Y:S05]  /*40a0*/  @!P0 BRA `(.L_x_59) ;  /* 0x00000000008c8947 */ /* 0x000fea0003800000 */
[----:B------:R-:W-:Y:S02]  /*40b0*/  ISETP.NE.AND P0, PT, R2, 0x1, PT ;  /* 0x000000010200780c */ /* 0x000fe40003f05270 */
[----:B------:R-:W-:-:S11]  /*40c0*/  LOP3.LUT P1, RZ, R23, 0x1, RZ, 0xc0, !PT ;  /* 0x0000000117ff7812 */ /* 0x000fd6000782c0ff */
        /* <DEDUP_REMOVED lines=11> */
[----:B------:R-:W-:-:S03]  /*4180*/  LEA R2, R2, UR4, 0x2 ;  /* 0x0000000402027c11 */ /* 0x000fc6000f8e10ff */
[----:B------:R-:W-:Y:S01]  /*4190*/  IMAD R23, R11, 0x4, R18 ;  /* 0x000000040b177824 */ /* 0x000fe200078e0212 */
[----:B------:R-:W-:Y:S04]  /*41a0*/  LDS R21, [R18] ;  /* 0x0000000012157984 */ /* 0x000fe80000000800 */
[----:B------:R-:W0:Y:S04]  /*41b0*/  LDS R19, [R2] ;  /* 0x0000000002137984 */ /* 0x000e280000000800 */
[----:B------:R-:W-:Y:S04]  /*41c0*/  LDS R22, [R2+0x4] ;  /* 0x0000040002167984 */ /* 0x000fe80000000800 */
[----:B------:R-:W1:Y:S01]  /*41d0*/  LDS R23, [R23] ;  /* 0x0000000017177984 */ /* 0x000e620000000800 */
[----:B0-----:R-:W-:-:S04]  /*41e0*/  FFMA R19, R19, R21, R20 ;  /* 0x0000001513137223 */ /* 0x001fc80000000014 */
[----:B-1----:R-:W-:-:S07]  /*41f0*/  FFMA R20, R22, R23, R19 ;  /* 0x0000001716147223 */ /* 0x002fce0000000013 */
.L_x_61:
[----:B------:R-:W-:Y:S05]  /*4200*/  @!P1 BRA `(.L_x_59) ;  /* 0x0000000000349947 */ /* 0x000fea0003800000 */
[----:B------:R-:W0:Y:S01]  /*4210*/  S2UR UR8, SR_CgaCtaId ;  /* 0x00000000000879c3 */ /* 0x000e220000008800 */
[----:B------:R-:W-:Y:S01]  /*4220*/  UMOV UR4, 0x400 ;  /* 0x0000040000047882 */ /* 0x000fe20000000000 */
[----:B------:R-:W-:Y:S01]  /*4230*/  IMAD.IADD R2, R17, 0x1, R0 ;  /* 0x0000000111027824 */ /* 0x000fe200078e0200 */
[----:B------:R-:W-:Y:S01]  /*4240*/  UIADD3 UR5, UPT, UPT, UR4, 0x1080, URZ ;  /* 0x0000108004057890 */ /* 0x000fe2000fffe0ff */
[----:B------:R-:W-:Y:S01]  /*4250*/  IMAD R0, R0, R11, R12 ;  /* 0x0000000b00007224 */ /* 0x000fe200078e020c */
[----:B------:R-:W-:-:S04]  /*4260*/  UIADD3 UR4, UPT, UPT, UR4, 0x6300, URZ ;  /* 0x0000630004047890 */ /* 0x000fc8000fffe0ff */
[----:B0-----:R-:W-:Y:S02]  /*4270*/  ULEA UR4, UR8, UR4, 0x18 ;  /* 0x0000000408047291 */ /* 0x001fe4000f8ec0ff */
[----:B------:R-:W-:-:S04]  /*4280*/  ULEA UR5, UR8, UR5, 0x18 ;  /* 0x0000000508057291 */ /* 0x000fc8000f8ec0ff */
[----:B------:R-:W-:Y:S02]  /*4290*/  LEA R0, R0, UR4, 0x2 ;  /* 0x0000000400007c11 */ /* 0x000fe4000f8e10ff */
[----:B------:R-:W-:-:S04]  /*42a0*/  LEA R2, R2, UR5, 0x2 ;  /* 0x0000000502027c11 */ /* 0x000fc8000f8e10ff */
[----:B------:R-:W-:Y:S04]  /*42b0*/  LDS R0, [R0] ;  /* 0x0000000000007984 */ /* 0x000fe80000000800 */
[----:B------:R-:W0:Y:S02]  /*42c0*/  LDS R19, [R2] ;  /* 0x0000000002137984 */ /* 0x000e240000000800 */
[----:B0-----:R-:W-:-:S07]  /*42d0*/  FFMA R20, R19, R0, R20 ;  /* 0x0000000013147223 */ /* 0x001fce0000000014 */
.L_x_59:
[----:B------:R-:W0:Y:S01]  /*42e0*/  S2UR UR5, SR_CgaCtaId ;  /* 0x00000000000579c3 */ /* 0x000e220000008800 */
[----:B------:R-:W-:Y:S01]  /*42f0*/  UMOV UR4, 0x400 ;  /* 0x0000040000047882 */ /* 0x000fe20000000000 */
[----:B------:R-:W-:Y:S01]  /*4300*/  IMAD.IADD R0, R8, 0x1, R12 ;  /* 0x0000000108007824 */ /* 0x000fe200078e020c */
[----:B------:R-:W-:Y:S01]  /*4310*/  UIADD3 UR4, UPT, UPT, UR4, 0x8480, URZ ;  /* 0x0000848004047890 */ /* 0x000fe2000fffe0ff */
[----:B------:R-:W1:Y:S01]  /*4320*/  MUFU.RCP R18, R7 ;  /* 0x0000000700127308 */ /* 0x000e620000001000 */
[----:B------:R-:W-:Y:S01]  /*4330*/  FMUL R21, R5, R20 ;  /* 0x0000001405157220 */ /* 0x000fe20000400000 */
[----:B------:R-:W-:Y:S01]  /*4340*/  BSSY.RECONVERGENT B1, `(.L_x_62) ;  /* 0x000000f000017945 */ /* 0x000fe20003800200 */
[----:B-1----:R-:W-:Y:S01]  /*4350*/  FFMA R23, -R7, R18, 1 ;  /* 0x3f80000007177423 */ /* 0x002fe20000000112 */
[----:B0-----:R-:W-:-:S03]  /*4360*/  ULEA UR4, UR5, UR4, 0x18 ;  /* 0x0000000405047291 */ /* 0x001fc6000f8ec0ff */
[----:B------:R-:W-:-:S03]  /*4370*/  FFMA R23, R18, R23, R18 ;  /* 0x0000001712177223 */ /* 0x000fc60000000012 */
[----:B------:R-:W-:-:S05]  /*4380*/  LEA R2, R0, UR4, 0x2 ;  /* 0x0000000400027c11 */ /* 0x000fca000f8e10ff */
[----:B------:R-:W0:Y:S02]  /*4390*/  LDS R19, [R2] ;  /* 0x0000000002137984 */ /* 0x000e240000000800 */
[----:B0-----:R-:W-:-:S04]  /*43a0*/  FFMA R0, R6, R19, R21 ;  /* 0x0000001306007223 */ /* 0x001fc80000000015 */
[----:B------:R-:W0:Y:S01]  /*43b0*/  FCHK P0, R0, R7 ;  /* 0x0000000700007302 */ /* 0x000e220000000000 */
[----:B------:R-:W-:-:S04]  /*43c0*/  FFMA R18, R0, R23, RZ ;  /* 0x0000001700127223 */ /* 0x000fc800000000ff */
[----:B------:R-:W-:-:S04]  /*43d0*/  FFMA R19, -R7, R18, R0 ;  /* 0x0000001207137223 */ /* 0x000fc80000000100 */
[----:B------:R-:W-:Y:S01]  /*43e0*/  FFMA R23, R23, R19, R18 ;  /* 0x0000001317177223 */ /* 0x000fe20000000012 */
[----:B0-----:R-:W-:Y:S06]  /*43f0*/  @!P0 BRA `(.L_x_63) ;  /* 0x00000000000c8947 */ /* 0x001fec0003800000 */
[----:B------:R-:W-:-:S07]  /*4400*/  MOV R2, 0x4420 ;  /* 0x0000442000027802 */ /* 0x000fce0000000f00 */
[----:B------:R-:W-:Y:S05]  /*4410*/  CALL.REL.NOINC `($__internal_0_$__cuda_sm3x_div_rn_noftz_f32_slowpath) ;  /* 0x0000000800ec7944 */ /* 0x000fea0003c00000 */
[----:B------:R-:W-:-:S07]  /*4420*/  MOV R23, R0 ;  /* 0x0000000000177202 */ /* 0x000fce0000000f00 */
.L_x_63:
[----:B------:R-:W-:Y:S05]  /*4430*/  BSYNC.RECONVERGENT B1 ;  /* 0x0000000000017941 */ /* 0x000fea0003800200 */
.L_x_62:
[----:B------:R-:W0:Y:S01]  /*4440*/  LDC.64 R18, c[0x0][0x398] ;  /* 0x0000e600ff127b82 */ /* 0x000e220000000a00 */
[----:B------:R-:W1:Y:S01]  /*4450*/  LDCU UR4, c[0x0][0x3b8] ;  /* 0x00007700ff0477ac */ /* 0x000e620008000800 */
[----:B------:R-:W-:Y:S02]  /*4460*/  IMAD.IADD R21, R9, 0x1, R12 ;  /* 0x0000000109157824 */ /* 0x000fe400078e020c */
[----:B------:R-:W-:-:S05]  /*4470*/  VIADD R12, R12, 0x1 ;  /* 0x000000010c0c7836 */ /* 0x000fca0000000000 */
[----:B-1----:R-:W-:Y:S01]  /*4480*/  ISETP.NE.AND P0, PT, R12, UR4, PT ;  /* 0x000000040c007c0c */ /* 0x002fe2000bf05270 */
[----:B0-----:R-:W-:-:S05]  /*4490*/  IMAD.WIDE.U32 R18, R21, 0x4, R18 ;  /* 0x0000000415127825 */ /* 0x001fca00078e0012 */
[----:B------:R2:W-:Y:S07]  /*44a0*/  STG.E desc[UR6][R18.64], R23 ;  /* 0x0000001712007986 */ /* 0x0005ee000c101906 */
[----:B------:R-:W-:Y:S05]  /*44b0*/  @!P0 BRA `(.L_x_55) ;  /* 0x0000000800a08947 */ /* 0x000fea0003800000 */
[----:B------:R-:W-:Y:S05]  /*44c0*/  BRA `(.L_x_64) ;  /* 0xfffffff400a07947 */ /* 0x000fea000383ffff */
.L_x_56:
[----:B------:R-:W-:Y:S01]  /*44d0*/  ISETP.GE.U32.AND P0, PT, R14, 0x3, PT ;  /* 0x000000030e00780c */ /* 0x000fe20003f06070 */
[----:B------:R-:W-:Y:S01]  /*44e0*/  HFMA2 R12, -RZ, RZ, 0, 0 ;  /* 0x00000000ff0c7431 */ /* 0x000fe200000001ff */
[----:B------:R-:W-:-:S11]  /*44f0*/  LOP3.LUT R10, R0, 0x3, RZ, 0xc0, !PT ;  /* 0x00000003000a7812 */ /* 0x000fd600078ec0ff */
[----:B------:R-:W-:Y:S05]  /*4500*/  @!P0 BRA `(.L_x_65) ;  /* 0x0000000400408947 */ /* 0x000fea0003800000 */
[----:B------:R-:W0:Y:S01]  /*4510*/  LDC.64 R14, c[0x0][0x398] ;  /* 0x0000e600ff0e7b82 */ /* 0x000e220000000a00 */
[----:B------:R-:W-:Y:S01]  /*4520*/  VIADD R2, R2, 0x8480 ;  /* 0x0000848002027836 */ /* 0x000fe20000000000 */
[----:B------:R-:W-:Y:S01]  /*4530*/  LOP3.LUT R12, R0, 0x7ffffffc, RZ, 0xc0, !PT ;  /* 0x7ffffffc000c7812 */ /* 0x000fe200078ec0ff */
[----:B------:R-:W-:-:S03]  /*4540*/  IMAD.MOV.U32 R19, RZ, RZ, RZ ;  /* 0x000000ffff137224 */ /* 0x000fc600078e00ff */
[----:B------:R-:W-:Y:S01]  /*4550*/  LEA R11, R13, R2, 0x18 ;  /* 0x000000020d0b7211 */ /* 0x000fe200078ec0ff */
[----:B------:R-:W-:-:S07]  /*4560*/  FMUL R13, RZ, R5 ;  /* 0x00000005ff0d7220 */ /* 0x000fce0000400000 */
.L_x_74:
[----:B------:R-:W-:Y:S01]  /*4570*/  IADD3 R18, PT, PT, R8, R19, RZ ;  /* 0x0000001308127210 */ /* 0x000fe20007ffe0ff */
[----:B------:R-:W1:Y:S01]  /*4580*/  MUFU.RCP R2, R7 ;  /* 0x0000000700027308 */ /* 0x000e620000001000 */
[----:B------:R-:W-:Y:S03]  /*4590*/  BSSY.RECONVERGENT B1, `(.L_x_66) ;  /* 0x000000f000017945 */ /* 0x000fe60003800200 */
[----:B------:R-:W-:-:S05]  /*45a0*/  IMAD R18, R18, 0x4, R11 ;  /* 0x0000000412127824 */ /* 0x000fca00078e020b */
[----:B------:R-:W2:Y:S01]  /*45b0*/  LDS R0, [R18] ;  /* 0x0000000012007984 */ /* 0x000ea20000000800 */
[----:B-1----:R-:W-:Y:S01]  /*45c0*/  FFMA R17, -R7, R2, 1 ;  /* 0x3f80000007117423 */ /* 0x002fe20000000102 */
[----:B--2---:R-:W-:-:S03]  /*45d0*/  FFMA R16, R6, R0, R13 ;  /* 0x0000000006107223 */ /* 0x004fc6000000000d */
[----:B------:R-:W-:Y:S01]  /*45e0*/  FFMA R0, R2, R17, R2 ;  /* 0x0000001102007223 */ /* 0x000fe20000000002 */
[----:B------:R-:W1:Y:S03]  /*45f0*/  FCHK P0, R16, R7 ;  /* 0x0000000710007302 */ /* 0x000e660000000000 */
[----:B------:R-:W-:-:S04]  /*4600*/  FFMA R2, R0, R16, RZ ;  /* 0x0000001000027223 */ /* 0x000fc800000000ff */
[----:B------:R-:W-:-:S04]  /*4610*/  FFMA R17, -R7, R2, R16 ;  /* 0x0000000207117223 */ /* 0x000fc80000000110 */
[----:B------:R-:W-:Y:S01]  /*4620*/  FFMA R21, R0, R17, R2 ;  /* 0x0000001100157223 */ /* 0x000fe20000000002 */
[----:B-1----:R-:W-:Y:S06]  /*4630*/  @!P0 BRA `(.L_x_67) ;  /* 0x0000000000108947 */ /* 0x002fec0003800000 */
[----:B------:R-:W-:Y:S01]  /*4640*/  IMAD.MOV.U32 R0, RZ, RZ, R16 ;  /* 0x000000ffff007224 */ /* 0x000fe200078e0010 */
[----:B------:R-:W-:-:S07]  /*4650*/  MOV R2, 0x4670 ;  /* 0x0000467000027802 */ /* 0x000fce0000000f00 */
[----:B0-----:R-:W-:Y:S05]  /*4660*/  CALL.REL.NOINC `($__internal_0_$__cuda_sm3x_div_rn_noftz_f32_slowpath) ;  /* 0x0000000800587944 */ /* 0x001fea0003c00000 */
[----:B------:R-:W-:-:S07]  /*4670*/  MOV R21, R0 ;  /* 0x0000000000157202 */ /* 0x000fce0000000f00 */
.L_x_67:
[----:B------:R-:W-:Y:S05]  /*4680*/  BSYNC.RECONVERGENT B1 ;  /* 0x0000000000017941 */ /* 0x000fea0003800200 */
.L_x_66:
[----:B------:R-:W1:Y:S01]  /*4690*/  LDS R0, [R18+0x4] ;  /* 0x0000040012007984 */ /* 0x000e620000000800 */
[----:B------:R-:W2:Y:S01]  /*46a0*/  MUFU.RCP R2, R7 ;  /* 0x0000000700027308 */ /* 0x000ea20000001000 */
[----:B------:R-:W-:Y:S01]  /*46b0*/  IMAD.IADD R17, R9, 0x1, R19 ;  /* 0x0000000109117824 */ /* 0x000fe200078e0213 */
[----:B------:R-:W-:Y:S03]  /*46c0*/  BSSY.RECONVERGENT B1, `(.L_x_68) ;  /* 0x000000f000017945 */ /* 0x000fe60003800200 */
[----:B0-----:R-:W-:-:S05]  /*46d0*/  IMAD.WIDE.U32 R16, R17, 0x4, R14 ;  /* 0x0000000411107825 */ /* 0x001fca00078e000e */
[----:B------:R0:W-:Y:S01]  /*46e0*/  STG.E desc[UR6][R16.64], R21 ;  /* 0x0000001510007986 */ /* 0x0001e2000c101906 */
[----:B--2---:R-:W-:Y:S01]  /*46f0*/  FFMA R23, -R7, R2, 1 ;  /* 0x3f80000007177423 */ /* 0x004fe20000000102 */
[----:B-1----:R-:W-:-:S03]  /*4700*/  FFMA R20, R6, R0, R13 ;  /* 0x0000000006147223 */ /* 0x002fc6000000000d */
[----:B------:R-:W-:Y:S01]  /*4710*/  FFMA R0, R2, R23, R2 ;  /* 0x0000001702007223 */ /* 0x000fe20000000002 */
[----:B------:R-:W1:Y:S03]  /*4720*/  FCHK P0, R20, R7 ;  /* 0x0000000714007302 */ /* 0x000e660000000000 */
[----:B------:R-:W-:-:S04]  /*4730*/  FFMA R2, R0, R20, RZ ;  /* 0x0000001400027223 */ /* 0x000fc800000000ff */
[----:B------:R-:W-:-:S04]  /*4740*/  FFMA R23, -R7, R2, R20 ;  /* 0x0000000207177223 */ /* 0x000fc80000000114 */
[----:B------:R-:W-:Y:S01]  /*4750*/  FFMA R23, R0, R23, R2 ;  /* 0x0000001700177223 */ /* 0x000fe20000000002 */
[----:B01----:R-:W-:Y:S06]  /*4760*/  @!P0 BRA `(.L_x_69) ;  /* 0x0000000000108947 */ /* 0x003fec0003800000 */
[----:B------:R-:W-:Y:S01]  /*4770*/  IMAD.MOV.U32 R0, RZ, RZ, R20 ;  /* 0x000000ffff007224 */ /* 0x000fe200078e0014 */
[----:B------:R-:W-:-:S07]  /*4780*/  MOV R2, 0x47a0 ;  /* 0x000047a000027802 */ /* 0x000fce0000000f00 */
[----:B------:R-:W-:Y:S05]  /*4790*/  CALL.REL.NOINC `($__internal_0_$__cuda_sm3x_div_rn_noftz_f32_slowpath) ;  /* 0x00000008000c7944 */ /* 0x000fea0003c00000 */
[----:B------:R-:W-:-:S07]  /*47a0*/  MOV R23, R0 ;  /* 0x0000000000177202 */ /* 0x000fce0000000f00 */
.L_x_69:
[----:B------:R-:W-:Y:S05]  /*47b0*/  BSYNC.RECONVERGENT B1 ;  /* 0x0000000000017941 */ /* 0x000fea0003800200 */
.L_x_68:
[----:B------:R-:W0:Y:S01]  /*47c0*/  LDS R0, [R18+0x8] ;  /* 0x0000080012007984 */ /* 0x000e220000000800 */
[----:B------:R-:W1:Y:S01]  /*47d0*/  MUFU.RCP R2, R7 ;  /* 0x0000000700027308 */ /* 0x000e620000001000 */
[----:B------:R-:W-:Y:S02]  /*47e0*/  BSSY.RECONVERGENT B1, `(.L_x_70) ;  /* 0x000000e000017945 */ /* 0x000fe40003800200 */
[----:B------:R2:W-:Y:S01]  /*47f0*/  STG.E desc[UR6][R16.64+0x4], R23 ;  /* 0x0000041710007986 */ /* 0x0005e2000c101906 */
[----:B-1----:R-:W-:Y:S01]  /*4800*/  FFMA R21, -R7, R2, 1 ;  /* 0x3f80000007157423 */ /* 0x002fe20000000102 */
[----:B0-----:R-:W-:-:S03]  /*4810*/  FFMA R20, R6, R0, R13 ;  /* 0x0000000006147223 */ /* 0x001fc6000000000d */
[----:B------:R-:W-:Y:S01]  /*4820*/  FFMA R0, R2, R21, R2 ;  /* 0x0000001502007223 */ /* 0x000fe20000000002 */
[----:B------:R-:W0:Y:S03]  /*4830*/  FCHK P0, R20, R7 ;  /* 0x0000000714007302 */ /* 0x000e260000000000 */
[----:B------:R-:W-:-:S04]  /*4840*/  FFMA R2, R0, R20, RZ ;  /* 0x0000001400027223 */ /* 0x000fc800000000ff */
[----:B------:R-:W-:-:S04]  /*4850*/  FFMA R21, -R7, R2, R20 ;  /* 0x0000000207157223 */ /* 0x000fc80000000114 */
[----:B------:R-:W-:Y:S01]  /*4860*/  FFMA R21, R0, R21, R2 ;  /* 0x0000001500157223 */ /* 0x000fe20000000002 */
[----:B0-2---:R-:W-:Y:S06]  /*4870*/  @!P0 BRA `(.L_x_71) ;  /* 0x0000000000108947 */ /* 0x005fec0003800000 */
[----:B------:R-:W-:Y:S01]  /*4880*/  IMAD.MOV.U32 R0, RZ, RZ, R20 ;  /* 0x000000ffff007224 */ /* 0x000fe200078e0014 */
[----:B------:R-:W-:-:S07]  /*4890*/  MOV R2, 0x48b0 ;  /* 0x000048b000027802 */ /* 0x000fce0000000f00 */
[----:B------:R-:W-:Y:S05]  /*48a0*/  CALL.REL.NOINC `($__internal_0_$__cuda_sm3x_div_rn_noftz_f32_slowpath) ;  /* 0x0000000400c87944 */ /* 0x000fea0003c00000 */
[----:B------:R-:W-:-:S07]  /*48b0*/  IMAD.MOV.U32 R21, RZ, RZ, R0 ;  /* 0x000000ffff157224 */ /* 0x000fce00078e0000 */
.L_x_71:
[----:B------:R-:W-:Y:S05]  /*48c0*/  BSYNC.RECONVERGENT B1 ;  /* 0x0000000000017941 */ /* 0x000fea0003800200 */
.L_x_70:
[----:B------:R-:W0:Y:S01]  /*48d0*/  LDS R18, [R18+0xc] ;  /* 0x00000c0012127984 */ /* 0x000e220000000800 */
[----:B------:R-:W1:Y:S01]  /*48e0*/  MUFU.RCP R0, R7 ;  /* 0x0000000700007308 */ /* 0x000e620000001000 */
[----:B------:R-:W-:Y:S02]  /*48f0*/  BSSY.RECONVERGENT B1, `(.L_x_72) ;  /* 0x000000d000017945 */ /* 0x000fe40003800200 */
[----:B------:R2:W-:Y:S01]  /*4900*/  STG.E desc[UR6][R16.64+0x8], R21 ;  /* 0x0000081510007986 */ /* 0x0005e2000c101906 */
[----:B-1----:R-:W-:-:S04]  /*4910*/  FFMA R23, -R7, R0, 1 ;  /* 0x3f80000007177423 */ /* 0x002fc80000000100 */
[----:B------:R-:W-:Y:S01]  /*4920*/  FFMA R0, R0, R23, R0 ;  /* 0x0000001700007223 */ /* 0x000fe20000000000 */
[----:B0-----:R-:W-:-:S04]  /*4930*/  FFMA R20, R6, R18, R13 ;  /* 0x0000001206147223 */ /* 0x001fc8000000000d */
[----:B------:R-:W0:Y:S01]  /*4940*/  FCHK P0, R20, R7 ;  /* 0x0000000714007302 */ /* 0x000e220000000000 */
[----:B------:R-:W-:-:S04]  /*4950*/  FFMA R2, R0, R20, RZ ;  /* 0x0000001400027223 */ /* 0x000fc800000000ff */
[----:B------:R-:W-:-:S04]  /*4960*/  FFMA R23, -R7, R2, R20 ;  /* 0x0000000207177223 */ /* 0x000fc80000000114 */
[----:B------:R-:W-:Y:S01]  /*4970*/  FFMA R0, R0, R23, R2 ;  /* 0x0000001700007223 */ /* 0x000fe20000000002 */
[----:B0-2---:R-:W-:Y:S06]  /*4980*/  @!P0 BRA `(.L_x_73) ;  /* 0x00000000000c8947 */ /* 0x005fec0003800000 */
[----:B------:R-:W-:Y:S02]  /*4990*/  MOV R0, R20 ;  /* 0x0000001400007202 */ /* 0x000fe40000000f00 */
[----:B------:R-:W-:-:S07]  /*49a0*/  MOV R2, 0x49c0 ;  /* 0x000049c000027802 */ /* 0x000fce0000000f00 */
[----:B------:R-:W-:Y:S05]  /*49b0*/  CALL.REL.NOINC `($__internal_0_$__cuda_sm3x_div_rn_noftz_f32_slowpath) ;  /* 0x0000000400847944 */ /* 0x000fea0003c00000 */
.L_x_73:
[----:B------:R-:W-:Y:S05]  /*49c0*/  BSYNC.RECONVERGENT B1 ;  /* 0x0000000000017941 */ /* 0x000fea0003800200 */
.L_x_72:
[----:B------:R1:W-:Y:S01]  /*49d0*/  STG.E desc[UR6][R16.64+0xc], R0 ;  /* 0x00000c0010007986 */ /* 0x0003e2000c101906 */
[----:B------:R-:W-:-:S05]  /*49e0*/  VIADD R19, R19, 0x4 ;  /* 0x0000000413137836 */ /* 0x000fca0000000000 */
[----:B------:R-:W-:-:S13]  /*49f0*/  ISETP.NE.AND P0, PT, R19, R12, PT ;  /* 0x0000000c1300720c */ /* 0x000fda0003f05270 */
[----:B-1----:R-:W-:Y:S05]  /*4a00*/  @P0 BRA `(.L_x_74) ;  /* 0xfffffff800d80947 */ /* 0x002fea000383ffff */
.L_x_65:
[----:B------:R-:W-:-:S13]  /*4a10*/  ISETP.NE.AND P0, PT, R10, RZ, PT ;  /* 0x000000ff0a00720c */ /* 0x000fda0003f05270 */
[----:B------:R-:W-:Y:S05]  /*4a20*/  @!P0 BRA `(.L_x_55) ;  /* 0x0000000400448947 */ /* 0x000fea0003800000 */
[----:B------:R-:W-:-:S13]  /*4a30*/  ISETP.NE.AND P0, PT, R10, 0x1, PT ;  /* 0x000000010a00780c */ /* 0x000fda0003f05270 */
[----:B------:R-:W-:Y:S05]  /*4a40*/  @!P0 BRA `(.L_x_75) ;  /* 0x0000000000c48947 */ /* 0x000fea0003800000 */
[----:B------:R-:W0:Y:S01]  /*4a50*/  S2UR UR5, SR_CgaCtaId ;  /* 0x00000000000579c3 */ /* 0x000e220000008800 */
[----:B------:R-:W-:Y:S01]  /*4a60*/  UMOV UR4, 0x400 ;  /* 0x0000040000047882 */ /* 0x000fe20000000000 */
[----:B------:R-:W-:Y:S01]  /*4a70*/  IMAD.IADD R10, R8, 0x1, R12 ;  /* 0x00000001080a7824 */ /* 0x000fe200078e020c */
[----:B------:R-:W-:Y:S01]  /*4a80*/  UIADD3 UR4, UPT, UPT, UR4, 0x8480, URZ ;  /* 0x0000848004047890 */ /* 0x000fe2000fffe0ff */
[----:B------:R-:W1:Y:S01]  /*4a90*/  MUFU.RCP R2, R7 ;  /* 0x0000000700027308 */ /* 0x000e620000001000 */
[----:B------:R-:W-:Y:S01]  /*4aa0*/  FMUL R11, RZ, R5 ;  /* 0x00000005ff0b7220 */ /* 0x000fe20000400000 */
[----:B------:R-:W-:Y:S01]  /*4ab0*/  BSSY.RECONVERGENT B1, `(.L_x_76) ;  /* 0x0000010000017945 */ /* 0x000fe20003800200 */
[----:B-1----:R-:W-:Y:S01]  /*4ac0*/  FFMA R13, -R7, R2, 1 ;  /* 0x3f800000070d7423 */ /* 0x002fe20000000102 */
[----:B0-----:R-:W-:-:S06]  /*4ad0*/  ULEA UR4, UR5, UR4, 0x18 ;  /* 0x0000000405047291 */ /* 0x001fcc000f8ec0ff */
[----:B------:R-:W-:-:S05]  /*4ae0*/  LEA R10, R10, UR4, 0x2 ;  /* 0x000000040a0a7c11 */ /* 0x000fca000f8e10ff */
[----:B------:R-:W0:Y:S02]  /*4af0*/  LDS R0, [R10] ;  /* 0x000000000a007984 */ /* 0x000e240000000800 */
[----:B0-----:R-:W-:Y:S01]  /*4b00*/  FFMA R14, R6, R0, R11 ;  /* 0x00000000060e7223 */ /* 0x001fe2000000000b */
[----:B------:R-:W-:-:S03]  /*4b10*/  FFMA R0, R2, R13, R2 ;  /* 0x0000000d02007223 */ /* 0x000fc60000000002 */
[----:B------:R-:W0:Y:S01]  /*4b20*/  FCHK P0, R14, R7 ;  /* 0x000000070e007302 */ /* 0x000e220000000000 */
[----:B------:R-:W-:-:S04]  /*4b30*/  FFMA R2, R0, R14, RZ ;  /* 0x0000000e00027223 */ /* 0x000fc800000000ff */
[----:B------:R-:W-:-:S04]  /*4b40*/  FFMA R13, -R7, R2, R14 ;  /* 0x00000002070d7223 */ /* 0x000fc8000000010e */
[----:B------:R-:W-:Y:S01]  /*4b50*/  FFMA R13, R0, R13, R2 ;  /* 0x0000000d000d7223 */ /* 0x000fe20000000002 */
[----:B0-----:R-:W-:Y:S06]  /*4b60*/  @!P0 BRA `(.L_x_77) ;  /* 0x0000000000108947 */ /* 0x001fec0003800000 */
[----:B------:R-:W-:Y:S02]  /*4b70*/  MOV R0, R14 ;  /* 0x0000000e00007202 */ /* 0x000fe40000000f00 */
[----:B------:R-:W-:-:S07]  /*4b80*/  MOV R2, 0x4ba0 ;  /* 0x00004ba000027802 */ /* 0x000fce0000000f00 */
[----:B------:R-:W-:Y:S05]  /*4b90*/  CALL.REL.NOINC `($__internal_0_$__cuda_sm3x_div_rn_noftz_f32_slowpath) ;  /* 0x00000004000c7944 */ /* 0x000fea0003c00000 */
[----:B------:R-:W-:-:S07]  /*4ba0*/  IMAD.MOV.U32 R13, RZ, RZ, R0 ;  /* 0x000000ffff0d7224 */ /* 0x000fce00078e0000 */
.L_x_77:
[----:B------:R-:W-:Y:S05]  /*4bb0*/  BSYNC.RECONVERGENT B1 ;  /* 0x0000000000017941 */ /* 0x000fea0003800200 */
.L_x_76:
[----:B------:R-:W0:Y:S01]  /*4bc0*/  LDS R10, [R10+0x4] ;  /* 0x000004000a0a7984 */ /* 0x000e220000000800 */
[----:B------:R-:W1:Y:S01]  /*4bd0*/  LDC.64 R14, c[0x0][0x398] ;  /* 0x0000e600ff0e7b82 */ /* 0x000e620000000a00 */
[----:B------:R-:W2:Y:S01]  /*4be0*/  MUFU.RCP R0, R7 ;  /* 0x0000000700007308 */ /* 0x000ea20000001000 */
[----:B------:R-:W-:Y:S01]  /*4bf0*/  IMAD.IADD R17, R9, 0x1, R12 ;  /* 0x0000000109117824 */ /* 0x000fe200078e020c */
[----:B------:R-:W-:Y:S03]  /*4c00*/  BSSY.RECONVERGENT B1, `(.L_x_78) ;  /* 0x000000e000017945 */ /* 0x000fe60003800200 */
[----:B-1----:R-:W-:-:S04]  /*4c10*/  IMAD.WIDE.U32 R14, R17, 0x4, R14 ;  /* 0x00000004110e7825 */ /* 0x002fc800078e000e */
[----:B--2---:R-:W-:Y:S01]  /*4c20*/  FFMA R17, -R7, R0, 1 ;  /* 0x3f80000007117423 */ /* 0x004fe20000000100 */
[----:B------:R1:W-:Y:S03]  /*4c30*/  STG.E desc[UR6][R14.64], R13 ;  /* 0x0000000d0e007986 */ /* 0x0003e6000c101906 */
[----:B------:R-:W-:Y:S01]  /*4c40*/  FFMA R0, R0, R17, R0 ;  /* 0x0000001100007223 */ /* 0x000fe20000000000 */
[----:B0-----:R-:W-:-:S04]  /*4c50*/  FFMA R16, R6, R10, R11 ;  /* 0x0000000a06107223 */ /* 0x001fc8000000000b */
[----:B------:R-:W0:Y:S01]  /*4c60*/  FCHK P0, R16, R7 ;  /* 0x0000000710007302 */ /* 0x000e220000000000 */
[----:B------:R-:W-:-:S04]  /*4c70*/  FFMA R2, R0, R16, RZ ;  /* 0x0000001000027223 */ /* 0x000fc800000000ff */
[----:B------:R-:W-:-:S04]  /*4c80*/  FFMA R11, -R7, R2, R16 ;  /* 0x00000002070b7223 */ /* 0x000fc80000000110 */
[----:B------:R-:W-:Y:S01]  /*4c90*/  FFMA R0, R0, R11, R2 ;  /* 0x0000000b00007223 */ /* 0x000fe20000000002 */
[----:B01----:R-:W-:Y:S06]  /*4ca0*/  @!P0 BRA `(.L_x_79) ;  /* 0x00000000000c8947 */ /* 0x003fec0003800000 */
[----:B------:R-:W-:Y:S02]  /*4cb0*/  MOV R0, R16 ;  /* 0x0000001000007202 */ /* 0x000fe40000000f00 */
[----:B------:R-:W-:-:S07]  /*4cc0*/  MOV R2, 0x4ce0 ;  /* 0x00004ce000027802 */ /* 0x000fce0000000f00 */
[----:B------:R-:W-:Y:S05]  /*4cd0*/  CALL.REL.NOINC `($__internal_0_$__cuda_sm3x_div_rn_noftz_f32_slowpath) ;  /* 0x0000000000bc7944 */ /* 0x000fea0003c00000 */
.L_x_79:
[----:B------:R-:W-:Y:S05]  /*4ce0*/  BSYNC.RECONVERGENT B1 ;  /* 0x0000000000017941 */ /* 0x000fea0003800200 */
.L_x_78:
[----:B------:R-:W0:Y:S01]  /*4cf0*/  LDCU.64 UR4, c[0x0][0x398] ;  /* 0x00007300ff0477ac */ /* 0x000e220008000a00 */
[----:B------:R-:W-:Y:S01]  /*4d00*/  IADD3 R2, P0, PT, R9, R12, RZ ;  /* 0x0000000c09027210 */ /* 0x000fe20007f1e0ff */
[----:B------:R-:W-:-:S04]  /*4d10*/  VIADD R12, R12, 0x2 ;  /* 0x000000020c0c7836 */ /* 0x000fc80000000000 */
[----:B------:R-:W-:Y:S01]  /*4d20*/  IMAD.X R11, RZ, RZ, RZ, P0 ;  /* 0x000000ffff0b7224 */ /* 0x000fe200000e06ff */
[----:B0-----:R-:W-:-:S04]  /*4d30*/  LEA R10, P0, R2, UR4, 0x2 ;  /* 0x00000004020a7c11 */ /* 0x001fc8000f8010ff */
[----:B------:R-:W-:-:S05]  /*4d40*/  LEA.HI.X R11, R2, UR5, R11, 0x2, P0 ;  /* 0x00000005020b7c11 */ /* 0x000fca00080f140b */
[----:B------:R0:W-:Y:S04]  /*4d50*/  STG.E desc[UR6][R10.64+0x4], R0 ;  /* 0x000004000a007986 */ /* 0x0001e8000c101906 */
.L_x_75:
[----:B------:R-:W1:Y:S02]  /*4d60*/  LDCU UR4, c[0x0][0x3b8] ;  /* 0x00007700ff0477ac */ /* 0x000e640008000800 */
[----:B-1----:R-:W-:-:S04]  /*4d70*/  ULOP3.LUT UR4, UR4, 0x1, URZ, 0xc0, !UPT ;  /* 0x0000000104047892 */ /* 0x002fc8000f8ec0ff */
[----:B------:R-:W-:-:S09]  /*4d80*/  UISETP.NE.U32.AND UP0, UPT, UR4, 0x1, UPT ;  /* 0x000000010400788c */ /* 0x000fd2000bf05070 */
[----:B------:R-:W-:Y:S05]  /*4d90*/  BRA.U UP0, `(.L_x_55) ;  /* 0x0000000100687547 */ /* 0x000fea000b800000 */
[----:B------:R-:W1:Y:S01]  /*4da0*/  S2UR UR5, SR_CgaCtaId ;  /* 0x00000000000579c3 */ /* 0x000e620000008800 */
[----:B------:R-:W-:Y:S01]  /*4db0*/  UMOV UR4, 0x400 ;  /* 0x0000040000047882 */ /* 0x000fe20000000000 */
[----:B------:R-:W-:Y:S01]  /*4dc0*/  IADD3 R8, PT, PT, R8, R12, RZ ;  /* 0x0000000c08087210 */ /* 0x000fe20007ffe0ff */
[----:B------:R-:W-:Y:S01]  /*4dd0*/  UIADD3 UR4, UPT, UPT, UR4, 0x8480, URZ ;  /* 0x0000848004047890 */ /* 0x000fe2000fffe0ff */
[----:B0-----:R-:W0:Y:S01]  /*4de0*/  MUFU.RCP R0, R7 ;  /* 0x0000000700007308 */ /* 0x001e220000001000 */
[----:B------:R-:W-:Y:S01]  /*4df0*/  FMUL R5, RZ, R5 ;  /* 0x00000005ff057220 */ /* 0x000fe20000400000 */
[----:B------:R-:W-:Y:S01]  /*4e00*/  BSSY.RECONVERGENT B1, `(.L_x_80) ;  /* 0x000000f000017945 */ /* 0x000fe20003800200 */
[----:B0-----:R-:W-:Y:S01]  /*4e10*/  FFMA R13, -R7, R0, 1 ;  /* 0x3f800000070d7423 */ /* 0x001fe20000000100 */
[----:B-1----:R-:W-:-:S03]  /*4e20*/  ULEA UR4, UR5, UR4, 0x18 ;  /* 0x0000000405047291 */ /* 0x002fc6000f8ec0ff */
        /* <DEDUP_REMOVED lines=9> */
[----:B------:R-:W-:Y:S01]  /*4ec0*/  IMAD.MOV.U32 R0, RZ, RZ, R6 ;  /* 0x000000ffff007224 */ /* 0x000fe200078e0006 */
[----:B------:R-:W-:-:S07]  /*4ed0*/  MOV R2, 0x4ef0 ;  /* 0x00004ef000027802 */ /* 0x000fce0000000f00 */
[----:B------:R-:W-:Y:S05]  /*4ee0*/  CALL.REL.NOINC `($__internal_0_$__cuda_sm3x_div_rn_noftz_f32_slowpath) ;  /* 0x0000000000387944 */ /* 0x000fea0003c00000 */
.L_x_81:
[----:B------:R-:W-:Y:S05]  /*4ef0*/  BSYNC.RECONVERGENT B1 ;  /* 0x0000000000017941 */ /* 0x000fea0003800200 */
.L_x_80:
[----:B------:R-:W0:Y:S01]  /*4f00*/  LDC.64 R10, c[0x0][0x398] ;  /* 0x0000e600ff0a7b82 */ /* 0x000e220000000a00 */
[----:B------:R-:W-:-:S05]  /*4f10*/  IADD3 R9, PT, PT, R9, R12, RZ ;  /* 0x0000000c09097210 */ /* 0x000fca0007ffe0ff */
[----:B0-----:R-:W-:-:S05]  /*4f20*/  IMAD.WIDE.U32 R8, R9, 0x4, R10 ;  /* 0x0000000409087825 */ /* 0x001fca00078e000a */
[----:B------:R1:W-:Y:S02]  /*4f30*/  STG.E desc[UR6][R8.64], R0 ;  /* 0x0000000008007986 */ /* 0x0003e4000c101906 */
.L_x_55:
[----:B-1----:R-:W1:Y:S08]  /*4f40*/  LDC.64 R8, c[0x0][0x3a8] ;  /* 0x0000ea00ff087b82 */ /* 0x002e700000000a00 */
[----:B0-----:R-:W0:Y:S01]  /*4f50*/  LDC.64 R10, c[0x0][0x3a0] ;  /* 0x0000e800ff0a7b82 */ /* 0x001e220000000a00 */
[----:B-1----:R-:W-:-:S05]  /*4f60*/  IMAD.WIDE.U32 R8, R3, 0x4, R8 ;  /* 0x0000000403087825 */ /* 0x002fca00078e0008 */
[----:B------:R1:W-:Y:S01]  /*4f70*/  STG.E desc[UR6][R8.64], R4 ;  /* 0x0000000408007986 */ /* 0x0003e2000c101906 */
[----:B0-----:R-:W-:-:S05]  /*4f80*/  IMAD.WIDE.U32 R10, R3, 0x4, R10 ;  /* 0x00000004030a7825 */ /* 0x001fca00078e000a */
[----:B------:R1:W-:Y:S02]  /*4f90*/  STG.E desc[UR6][R10.64], R7 ;  /* 0x000000070a007986 */ /* 0x0003e4000c101906 */
.L_x_54:
[----:B------:R-:W-:Y:S05]  /*4fa0*/  BSYNC.RECONVERGENT B0 ;  /* 0x0000000000007941 */ /* 0x000fea0003800200 */
.L_x_53:
[----:B------:R-:W-:Y:S06]  /*4fb0*/  BAR.SYNC.DEFER_BLOCKING 0x0 ;  /* 0x0000000000007b1d */ /* 0x000fec0000010000 */
[----:B------:R-:W-:Y:S05]  /*4fc0*/  EXIT ;  /* 0x000000000000794d */ /* 0x000fea0003800000 */
        .weak           $__internal_0_$__cuda_sm3x_div_rn_noftz_f32_slowpath
        .type           $__internal_0_$__cuda_sm3x_div_rn_noftz_f32_slowpath,@function
        .size           $__internal_0_$__cuda_sm3x_div_rn_noftz_f32_slowpath,(.L_x_94 - $__internal_0_$__cuda_sm3x_div_rn_noftz_f32_slowpath)
$__internal_0_$__cuda_sm3x_div_rn_noftz_f32_slowpath:
[--C-:B------:R-:W-:Y:S01]  /*4fd0*/  SHF.R.U32.HI R20, RZ, 0x17, R7.reuse ;  /* 0x00000017ff147819 */ /* 0x100fe20000011607 */
[----:B------:R-:W-:Y:S01]  /*4fe0*/  BSSY.RECONVERGENT B2, `(.L_x_82) ;  /* 0x0000063000027945 */ /* 0x000fe20003800200 */
[----:B------:R-:W-:Y:S01]  /*4ff0*/  SHF.R.U32.HI R22, RZ, 0x17, R0 ;  /* 0x00000017ff167819 */ /* 0x000fe20000011600 */
[----:B------:R-:W-:Y:S01]  /*5000*/  IMAD.MOV.U32 R25, RZ, RZ, R7 ;  /* 0x000000ffff197224 */ /* 0x000fe200078e0007 */
[----:B------:R-:W-:Y:S02]  /*5010*/  LOP3.LUT R20, R20, 0xff, RZ, 0xc0, !PT ;  /* 0x000000ff14147812 */ /* 0x000fe400078ec0ff */
[----:B------:R-:W-:-:S03]  /*5020*/  LOP3.LUT R22, R22, 0xff, RZ, 0xc0, !PT ;  /* 0x000000ff16167812 */ /* 0x000fc600078ec0ff */
[----:B------:R-:W-:Y:S01]  /*5030*/  VIADD R23, R20, 0xffffffff ;  /* 0xffffffff14177836 */ /* 0x000fe20000000000 */
[----:B------:R-:W-:-:S04]  /*5040*/  IADD3 R24, PT, PT, R22, -0x1, RZ ;  /* 0xffffffff16187810 */ /* 0x000fc80007ffe0ff */
[----:B------:R-:W-:-:S04]  /*5050*/  ISETP.GT.U32.AND P0, PT, R23, 0xfd, PT ;  /* 0x000000fd1700780c */ /* 0x000fc80003f04070 */
[----:B------:R-:W-:-:S13]  /*5060*/  ISETP.GT.U32.OR P0, PT, R24, 0xfd, P0 ;  /* 0x000000fd1800780c */ /* 0x000fda0000704470 */
[----:B------:R-:W-:Y:S01]  /*5070*/  @!P0 MOV R21, RZ ;  /* 0x000000ff00158202 */ /* 0x000fe20000000f00 */
[----:B------:R-:W-:Y:S06]  /*5080*/  @!P0 BRA `(.L_x_83) ;  /* 0x00000000005c8947 */ /* 0x000fec0003800000 */
[----:B------:R-:W-:Y:S02]  /*5090*/  FSETP.GTU.FTZ.AND P0, PT, |R0|, +INF , PT ;  /* 0x7f8000000000780b */ /* 0x000fe40003f1c200 */
[----:B------:R-:W-:-:S04]  /*50a0*/  FSETP.GTU.FTZ.AND P1, PT, |R7|, +INF , PT ;  /* 0x7f8000000700780b */ /* 0x000fc80003f3c200 */
[----:B------:R-:W-:-:S13]  /*50b0*/  PLOP3.LUT P0, PT, P0, P1, PT, 0xf8, 0x8f ;  /* 0x00000000008f781c */ /* 0x000fda0000703f70 */
[----:B------:R-:W-:Y:S05]  /*50c0*/  @P0 BRA `(.L_x_84) ;  /* 0x00000004004c0947 */ /* 0x000fea0003800000 */
[----:B------:R-:W-:-:S13]  /*50d0*/  LOP3.LUT P0, RZ, R25, 0x7fffffff, R0, 0xc8, !PT ;  /* 0x7fffffff19ff7812 */ /* 0x000fda000780c800 */
[----:B------:R-:W-:Y:S05]  /*50e0*/  @!P0 BRA `(.L_x_85) ;  /* 0x00000004003c8947 */ /* 0x000fea0003800000 */
[C---:B------:R-:W-:Y:S02]  /*50f0*/  FSETP.NEU.FTZ.AND P1, PT, |R0|.reuse, +INF , PT ;  /* 0x7f8000000000780b */ /* 0x040fe40003f3d200 */
[----:B------:R-:W-:Y:S02]  /*5100*/  FSETP.NEU.FTZ.AND P2, PT, |R7|, +INF , PT ;  /* 0x7f8000000700780b */ /* 0x000fe40003f5d200 */
[----:B------:R-:W-:-:S11]  /*5110*/  FSETP.NEU.FTZ.AND P0, PT, |R0|, +INF , PT ;  /* 0x7f8000000000780b */ /* 0x000fd60003f1d200 */
[----:B------:R-:W-:Y:S05]  /*5120*/  @!P2 BRA !P1, `(.L_x_85) ;  /* 0x00000004002ca947 */ /* 0x000fea0004800000 */
[----:B------:R-:W-:-:S04]  /*5130*/  LOP3.LUT P1, RZ, R0, 0x7fffffff, RZ, 0xc0, !PT ;  /* 0x7fffffff00ff7812 */ /* 0x000fc8000782c0ff */
[----:B------:R-:W-:-:S13]  /*5140*/  PLOP3.LUT P1, PT, P2, P1, PT, 0x2f, 0xf2 ;  /* 0x0000000000f2781c */ /* 0x000fda0001722577 */
[----:B------:R-:W-:Y:S05]  /*5150*/  @P1 BRA `(.L_x_86) ;  /* 0x0000000400181947 */ /* 0x000fea0003800000 */
[----:B------:R-:W-:-:S04]  /*5160*/  LOP3.LUT P1, RZ, R25, 0x7fffffff, RZ, 0xc0, !PT ;  /* 0x7fffffff19ff7812 */ /* 0x000fc8000782c0ff */
[----:B------:R-:W-:-:S13]  /*5170*/  PLOP3.LUT P0, PT, P0, P1, PT, 0x2f, 0xf2 ;  /* 0x0000000000f2781c */ /* 0x000fda0000702577 */
[----:B------:R-:W-:Y:S05]  /*5180*/  @P0 BRA `(.L_x_87) ;  /* 0x0000000400000947 */ /* 0x000fea0003800000 */
[----:B------:R-:W-:Y:S02]  /*5190*/  ISETP.GE.AND P0, PT, R24, RZ, PT ;  /* 0x000000ff1800720c */ /* 0x000fe40003f06270 */
[----:B------:R-:W-:-:S11]  /*51a0*/  ISETP.GE.AND P1, PT, R23, RZ, PT ;  /* 0x000000ff1700720c */ /* 0x000fd60003f26270 */
[----:B------:R-:W-:Y:S01]  /*51b0*/  @P0 IMAD.MOV.U32 R21, RZ, RZ, RZ ;  /* 0x000000ffff150224 */ /* 0x000fe200078e00ff */
[----:B------:R-:W-:Y:S01]  /*51c0*/  @!P0 MOV R21, 0xffffffc0 ;  /* 0xffffffc000158802 */ /* 0x000fe20000000f00 */
[----:B------:R-:W-:Y:S01]  /*51d0*/  @!P0 FFMA R0, R0, 1.84467440737095516160e+19, RZ ;  /* 0x5f80000000008823 */ /* 0x000fe200000000ff */
[----:B------:R-:W-:-:S03]  /*51e0*/  @!P1 FFMA R25, R7, 1.84467440737095516160e+19, RZ ;  /* 0x5f80000007199823 */ /* 0x000fc600000000ff */
[----:B------:R-:W-:-:S07]  /*51f0*/  @!P1 VIADD R21, R21, 0x40 ;  /* 0x0000004015159836 */ /* 0x000fce0000000000 */
.L_x_83:
[----:B------:R-:W-:Y:S01]  /*5200*/  LEA R26, R20, 0xc0800000, 0x17 ;  /* 0xc0800000141a7811 */ /* 0x000fe200078eb8ff */
[----:B------:R-:W-:Y:S03]  /*5210*/  BSSY.RECONVERGENT B3, `(.L_x_88) ;  /* 0x0000036000037945 */ /* 0x000fe60003800200 */
[----:B------:R-:W-:Y:S01]  /*5220*/  IADD3 R26, PT, PT, -R26, R25, RZ ;  /* 0x000000191a1a7210 */ /* 0x000fe20007ffe1ff */
[----:B------:R-:W-:-:S03]  /*5230*/  VIADD R25, R22, 0xffffff81 ;  /* 0xffffff8116197836 */ /* 0x000fc60000000000 */
[----:B------:R-:W0:Y:S01]  /*5240*/  MUFU.RCP R24, R26 ;  /* 0x0000001a00187308 */ /* 0x000e220000001000 */
[----:B------:R-:W-:Y:S01]  /*5250*/  FADD.FTZ R23, -R26, -RZ ;  /* 0x800000ff1a177221 */ /* 0x000fe20000010100 */
[----:B------:R-:W-:-:S03]  /*5260*/  IMAD R0, R25, -0x800000, R0 ;  /* 0xff80000019007824 */ /* 0x000fc600078e0200 */
[----:B0-----:R-:W-:-:S04]  /*5270*/  FFMA R27, R24, R23, 1 ;  /* 0x3f800000181b7423 */ /* 0x001fc80000000017 */
[----:B------:R-:W-:-:S04]  /*5280*/  FFMA R27, R24, R27, R24 ;  /* 0x0000001b181b7223 */ /* 0x000fc80000000018 */
[----:B------:R-:W-:-:S04]  /*5290*/  FFMA R22, R0, R27, RZ ;  /* 0x0000001b00167223 */ /* 0x000fc800000000ff */
[----:B------:R-:W-:-:S04]  /*52a0*/  FFMA R24, R23, R22, R0 ;  /* 0x0000001617187223 */ /* 0x000fc80000000000 */
[----:B------:R-:W-:Y:S01]  /*52b0*/  FFMA R24, R27, R24, R22 ;  /* 0x000000181b187223 */ /* 0x000fe20000000016 */
[----:B------:R-:W-:-:S03]  /*52c0*/  IADD3 R22, PT, PT, R25, 0x7f, -R20 ;  /* 0x0000007f19167810 */ /* 0x000fc60007ffe814 */
[----:B------:R-:W-:Y:S01]  /*52d0*/  FFMA R23, R23, R24, R0 ;  /* 0x0000001817177223 */ /* 0x000fe20000000000 */
[----:B------:R-:W-:-:S03]  /*52e0*/  IADD3 R21, PT, PT, R22, R21, RZ ;  /* 0x0000001516157210 */ /* 0x000fc60007ffe0ff */
[----:B------:R-:W-:-:S05]  /*52f0*/  FFMA R0, R27, R23, R24 ;  /* 0x000000171b007223 */ /* 0x000fca0000000018 */
[----:B------:R-:W-:-:S04]  /*5300*/  SHF.R.U32.HI R20, RZ, 0x17, R0 ;  /* 0x00000017ff147819 */ /* 0x000fc80000011600 */
[----:B------:R-:W-:-:S05]  /*5310*/  LOP3.LUT R20, R20, 0xff, RZ, 0xc0, !PT ;  /* 0x000000ff14147812 */ /* 0x000fca00078ec0ff */
[----:B------:R-:W-:-:S05]  /*5320*/  IMAD.IADD R20, R20, 0x1, R21 ;  /* 0x0000000114147824 */ /* 0x000fca00078e0215 */
[----:B------:R-:W-:-:S04]  /*5330*/  IADD3 R22, PT, PT, R20, -0x1, RZ ;  /* 0xffffffff14167810 */ /* 0x000fc80007ffe0ff */
[----:B------:R-:W-:-:S13]  /*5340*/  ISETP.GE.U32.AND P0, PT, R22, 0xfe, PT ;  /* 0x000000fe1600780c */ /* 0x000fda0003f06070 */
[----:B------:R-:W-:Y:S05]  /*5350*/  @!P0 BRA `(.L_x_89) ;  /* 0x0000000000808947 */ /* 0x000fea0003800000 */
[----:B------:R-:W-:-:S13]  /*5360*/  ISETP.GT.AND P0, PT, R20, 0xfe, PT ;  /* 0x000000fe1400780c */ /* 0x000fda0003f04270 */
[----:B------:R-:W-:Y:S05]  /*5370*/  @P0 BRA `(.L_x_90) ;  /* 0x00000000006c0947 */ /* 0x000fea0003800000 */
[----:B------:R-:W-:-:S13]  /*5380*/  ISETP.GE.AND P0, PT, R20, 0x1, PT ;  /* 0x000000011400780c */ /* 0x000fda0003f06270 */
[----:B------:R-:W-:Y:S05]  /*5390*/  @P0 BRA `(.L_x_91) ;  /* 0x0000000000740947 */ /* 0x000fea0003800000 */
[----:B------:R-:W-:Y:S02]  /*53a0*/  ISETP.GE.AND P0, PT, R20, -0x18, PT ;  /* 0xffffffe81400780c */ /* 0x000fe40003f06270 */
[----:B------:R-:W-:-:S11]  /*53b0*/  LOP3.LUT R0, R0, 0x80000000, RZ, 0xc0, !PT ;  /* 0x8000000000007812 */ /* 0x000fd600078ec0ff */
[----:B------:R-:W-:Y:S05]  /*53c0*/  @!P0 BRA `(.L_x_91) ;  /* 0x0000000000688947 */ /* 0x000fea0003800000 */
[CCC-:B------:R-:W-:Y:S01]  /*53d0*/  FFMA.RZ R21, R27.reuse, R23.reuse, R24.reuse ;  /* 0x000000171b157223 */ /* 0x1c0fe2000000c018 */
[CCC-:B------:R-:W-:Y:S01]  /*53e0*/  FFMA.RP R22, R27.reuse, R23.reuse, R24.reuse ;  /* 0x000000171b167223 */ /* 0x1c0fe20000008018 */
[----:B------:R-:W-:Y:S01]  /*53f0*/  FFMA.RM R27, R27, R23, R24 ;  /* 0x000000171b1b7223 */ /* 0x000fe20000004018 */
[C---:B------:R-:W-:Y:S01]  /*5400*/  VIADD R23, R20.reuse, 0x20 ;  /* 0x0000002014177836 */ /* 0x040fe20000000000 */
[C---:B------:R-:W-:Y:S02]  /*5410*/  ISETP.NE.AND P2, PT, R20.reuse, RZ, PT ;  /* 0x000000ff1400720c */ /* 0x040fe40003f45270 */
[----:B------:R-:W-:Y:S02]  /*5420*/  LOP3.LUT R21, R21, 0x7fffff, RZ, 0xc0, !PT ;  /* 0x007fffff15157812 */ /* 0x000fe400078ec0ff */
[----:B------:R-:W-:Y:S02]  /*5430*/  ISETP.NE.AND P1, PT, R20, RZ, PT ;  /* 0x000000ff1400720c */ /* 0x000fe40003f25270 */
[----:B------:R-:W-:-:S02]  /*5440*/  LOP3.LUT R24, R21, 0x800000, RZ, 0xfc, !PT ;  /* 0x0080000015187812 */ /* 0x000fc400078efcff */
[----:B------:R-:W-:Y:S02]  /*5450*/  IADD3 R20, PT, PT, -R20, RZ, RZ ;  /* 0x000000ff14147210 */ /* 0x000fe40007ffe1ff */
[----:B------:R-:W-:Y:S02]  /*5460*/  SHF.L.U32 R23, R24, R23, RZ ;  /* 0x0000001718177219 */ /* 0x000fe400000006ff */
[----:B------:R-:W-:Y:S02]  /*5470*/  FSETP.NEU.FTZ.AND P0, PT, R22, R27, PT ;  /* 0x0000001b1600720b */ /* 0x000fe40003f1d000 */
[----:B------:R-:W-:Y:S02]  /*5480*/  SEL R21, R20, RZ, P2 ;  /* 0x000000ff14157207 */ /* 0x000fe40001000000 */
[----:B------:R-:W-:Y:S02]  /*5490*/  ISETP.NE.AND P1, PT, R23, RZ, P1 ;  /* 0x000000ff1700720c */ /* 0x000fe40000f25270 */
[----:B------:R-:W-:-:S02]  /*54a0*/  SHF.R.U32.HI R23, RZ, R21, R24 ;  /* 0x00000015ff177219 */ /* 0x000fc40000011618 */
[----:B------:R-:W-:Y:S02]  /*54b0*/  PLOP3.LUT P0, PT, P0, P1, PT, 0xf8, 0x8f ;  /* 0x00000000008f781c */ /* 0x000fe40000703f70 */
[----:B------:R-:W-:Y:S02]  /*54c0*/  SHF.R.U32.HI R21, RZ, 0x1, R23 ;  /* 0x00000001ff157819 */ /* 0x000fe40000011617 */
[----:B------:R-:W-:-:S04]  /*54d0*/  SEL R20, RZ, 0x1, !P0 ;  /* 0x00000001ff147807 */ /* 0x000fc80004000000 */
[----:B------:R-:W-:-:S04]  /*54e0*/  LOP3.LUT R20, R20, 0x1, R21, 0xf8, !PT ;  /* 0x0000000114147812 */ /* 0x000fc800078ef815 */
[----:B------:R-:W-:-:S05]  /*54f0*/  LOP3.LUT R20, R20, R23, RZ, 0xc0, !PT ;  /* 0x0000001714147212 */ /* 0x000fca00078ec0ff */
[----:B------:R-:W-:-:S05]  /*5500*/  IMAD.IADD R21, R21, 0x1, R20 ;  /* 0x0000000115157824 */ /* 0x000fca00078e0214 */
[----:B------:R-:W-:Y:S01]  /*5510*/  LOP3.LUT R0, R21, R0, RZ, 0xfc, !PT ;  /* 0x0000000015007212 */ /* 0x000fe200078efcff */
[----:B------:R-:W-:Y:S06]  /*5520*/  BRA `(.L_x_91) ;  /* 0x0000000000107947 */ /* 0x000fec0003800000 */
.L_x_90:
[----:B------:R-:W-:-:S04]  /*5530*/  LOP3.LUT R0, R0, 0x80000000, RZ, 0xc0, !PT ;  /* 0x8000000000007812 */ /* 0x000fc800078ec0ff */
[----:B------:R-:W-:Y:S01]  /*5540*/  LOP3.LUT R0, R0, 0x7f800000, RZ, 0xfc, !PT ;  /* 0x7f80000000007812 */ /* 0x000fe200078efcff */
[----:B------:R-:W-:Y:S06]  /*5550*/  BRA `(.L_x_91) ;  /* 0x0000000000047947 */ /* 0x000fec0003800000 */
.L_x_89:
[----:B------:R-:W-:-:S07]  /*5560*/  LEA R0, R21, R0, 0x17 ;  /* 0x0000000015007211 */ /* 0x000fce00078eb8ff */
.L_x_91:
[----:B------:R-:W-:Y:S05]  /*5570*/  BSYNC.RECONVERGENT B3 ;  /* 0x0000000000037941 */ /* 0x000fea0003800200 */
.L_x_88:
[----:B------:R-:W-:Y:S05]  /*5580*/  BRA `(.L_x_92) ;  /* 0x0000000000207947 */ /* 0x000fea0003800000 */
.L_x_87:
[----:B------:R-:W-:-:S04]  /*5590*/  LOP3.LUT R0, R25, 0x80000000, R0, 0x48, !PT ;  /* 0x8000000019007812 */ /* 0x000fc800078e4800 */
[----:B------:R-:W-:Y:S01]  /*55a0*/  LOP3.LUT R0, R0, 0x7f800000, RZ, 0xfc, !PT ;  /* 0x7f80000000007812 */ /* 0x000fe200078efcff */
[----:B------:R-:W-:Y:S06]  /*55b0*/  BRA `(.L_x_92) ;  /* 0x0000000000147947 */ /* 0x000fec0003800000 */
.L_x_86:
[----:B------:R-:W-:Y:S01]  /*55c0*/  LOP3.LUT R0, R25, 0x80000000, R0, 0x48, !PT ;  /* 0x8000000019007812 */ /* 0x000fe200078e4800 */
[----:B------:R-:W-:Y:S06]  /*55d0*/  BRA `(.L_x_92) ;  /* 0x00000000000c7947 */ /* 0x000fec0003800000 */
.L_x_85:
[----:B------:R-:W0:Y:S01]  /*55e0*/  MUFU.RSQ R0, -QNAN ;  /* 0xffc0000000007908 */ /* 0x000e220000001400 */
[----:B------:R-:W-:Y:S05]  /*55f0*/  BRA `(.L_x_92) ;  /* 0x0000000000047947 */ /* 0x000fea0003800000 */
.L_x_84:
[----:B------:R-:W-:-:S07]  /*5600*/  FADD.FTZ R0, R0, R7 ;  /* 0x0000000700007221 */ /* 0x000fce0000010000 */
.L_x_92:
[----:B------:R-:W-:Y:S05]  /*5610*/  BSYNC.RECONVERGENT B2 ;  /* 0x0000000000027941 */ /* 0x000fea0003800200 */
.L_x_82:
[----:B------:R-:W-:Y:S02]  /*5620*/  HFMA2 R21, -RZ, RZ, 0, 0 ;  /* 0x00000000ff157431 */ /* 0x000fe400000001ff */
[----:B------:R-:W-:-:S04]  /*5630*/  IMAD.MOV.U32 R20, RZ, RZ, R2 ;  /* 0x000000ffff147224 */ /* 0x000fc800078e0002 */
[----:B0-----:R-:W-:Y:S05]  /*5640*/  RET.REL.NODEC R20 `(_Z22flash_attention_kernelPfS_S_S_S_S_iiiif) ;  /* 0xffffffa8146c7950 */ /* 0x001fea0003c3ffff */
.L_x_93:
[----:B------:R-:W-:-:S00]  /*5650*/  BRA `(.L_x_93) ;  /* 0xfffffffc00fc7947 */ /* 0x000fc0000383ffff */
[----:B------:R-:W-:-:S00]  /*5660*/  NOP ;  /* 0x0000000000007918 */ /* 0x000fc00000000000 */
        /* <DEDUP_REMOVED lines=9> */
.L_x_94:


//--------------------- .nv.shared._Z22flash_attention_kernelPfS_S_S_S_S_iiiif --------------------------
	.section	.nv.shared._Z22flash_attention_kernelPfS_S_S_S_S_iiiif,"aw",@nobits
	.sectionflags	@""
	.align	4
.nv.shared._Z22flash_attention_kernelPfS_S_S_S_S_iiiif:
	.zero		43264


//--------------------- .nv.shared.reserved.0     --------------------------
	.section	.nv.shared.reserved.0,"aw",@nobits
	.weak		__nv_reservedSMEM_offset_0_alias
	.size		__nv_reservedSMEM_offset_0_alias, 0, 64
	.other		__nv_reservedSMEM_offset_0_alias,@"STO_CUDA_RESERVED_SHARED STV_DEFAULT"
__nv_reservedSMEM_offset_0_alias:
	.zero		0
	.zero		64


//--------------------- .nv.global                --------------------------
	.section	.nv.global,"aw",@nobits
	.align	8
.nv.global:
	.type		d_l,@object
	.size		d_l,(d_m - d_l)
d_l:
	.zero		8
	.type		d_m,@object
	.size		d_m,(.L_1 - d_m)
d_m:
	.zero		8
.L_1:


//--------------------- .nv.constant0._Z22flash_attention_kernelPfS_S_S_S_S_iiiif --------------------------
	.section	.nv.constant0._Z22flash_attention_kernelPfS_S_S_S_S_iiiif,"a",@progbits
	.sectionflags	@""
	.align	4
.nv.constant0._Z22flash_attention_kernelPfS_S_S_S_S_iiiif:
	.zero		964


//--------------------- SYMBOLS --------------------------

	.type		.nv.reservedSmem.offset0,@object
	.size		.nv.reservedSmem.offset0,0x4
	.type		.nv.reservedSmem.cap,@object
	.size		.nv.reservedSmem.cap,0x4
